	.target	sm_90a

	.elftype	@"ET_EXEC"


//--------------------- .note.nv.tkinfo           --------------------------
	.section	.note.nv.tkinfo,"",@"SHT_NOTE"
	.sectionflags	@"SHF_NOTE_NV_TKINFO"
	.tkinfo
        /*0018*/ 	.word	0x00000002
        /*0030*/ 	.string	""
        /*0030*/ 	.string	"ptxas"
        /*0030*/ 	.string	"Cuda compilation tools, release 13.0, V13.0.88"
        /*0030*/ 	.string	"Build cuda_13.0.r13.0/compiler.36424714_0"
        /*0030*/ 	.string	"-arch sm_90a -m 64 "



//--------------------- .note.nv.cuinfo           --------------------------
	.section	.note.nv.cuinfo,"",@"SHT_NOTE"
	.sectionflags	@"SHF_NOTE_NV_CUINFO"
        /*0018*/ 	.short	0x0002
        /*001a*/ 	.short	0x005a
        /*001c*/ 	.short	0x0082
	.zero		2


//--------------------- .nv.info                  --------------------------
	.section	.nv.info,"",@"SHT_CUDA_INFO"
	.align	4


	//----- nvinfo : EIATTR_REGCOUNT
	.align		4
        /*0000*/ 	.byte	0x04, 0x2f
        /*0002*/ 	.short	(.L_15 - .L_14)
	.align		4
.L_14:
        /*0004*/ 	.word	index@(_ZN7cutlass13device_kernelINS_4gemm6kernel13GemmUniversalIN4cute5tupleIJiiiiEEENS1_10collective13CollectiveMmaINS1_34MainloopSm90TmaGmmaWarpSpecializedILi4ENS5_IJNS4_1CILi1EEENSA_ILi2EEESB_EEENS1_35KernelTmaWarpSpecializedCooperativeEEENS5_IJNSA_ILi128EEENSA_ILi256EEENSA_ILi64EEEEEENS_6half_tENS5_IJlSB_lEEESK_SL_NS4_8TiledMMAINS4_8MMA_AtomIJNS4_4SM904GMMA26MMA_64x256x16_F32F16F16_SSILNSP_5MajorE0ELSR_0ELNSP_7ScaleInE1ELSS_1EEEEEENS4_6LayoutINS5_IJSC_SB_SB_EEENS5_IJSB_NSA_ILi0EEESX_EEEEENS5_IJNS4_10UnderscoreES10_S10_EEEEENS4_23SM90_TMA_LOAD_MULTICASTENS4_14ComposedLayoutINS4_7SwizzleILi3ELi4ELi3EEENS4_18smem_ptr_flag_bitsILi16EEENSV_INS5_IJNSA_ILi8EEESI_EEENS5_IJSI_SB_EEEEEEEvNS4_8identityENS4_13SM90_TMA_LOADES1D_vS1E_EENS_8epilogue10collective6detail29Sm90TmaWarpSpecializedAdapterINS1I_15DefaultEpilogueISK_SL_SL_NS1H_6thread17LinearCombinationISK_Li1EffLNS1M_9ScaleType4KindE0ELNS_15FloatRoundStyleE2ESK_EENS1_15EpilogueDefaultEEEEEvvEEEEvNT_6ParamsE)
        /*0008*/ 	.word	0x000000a8


	//----- nvinfo : EIATTR_FRAME_SIZE
	.align		4
.L_15:
        /*000c*/ 	.byte	0x04, 0x11
        /*000e*/ 	.short	(.L_17 - .L_16)
	.align		4
.L_16:
        /*0010*/ 	.word	index@(_ZN7cutlass13device_kernelINS_4gemm6kernel13GemmUniversalIN4cute5tupleIJiiiiEEENS1_10collective13CollectiveMmaINS1_34MainloopSm90TmaGmmaWarpSpecializedILi4ENS5_IJNS4_1CILi1EEENSA_ILi2EEESB_EEENS1_35KernelTmaWarpSpecializedCooperativeEEENS5_IJNSA_ILi128EEENSA_ILi256EEENSA_ILi64EEEEEENS_6half_tENS5_IJlSB_lEEESK_SL_NS4_8TiledMMAINS4_8MMA_AtomIJNS4_4SM904GMMA26MMA_64x256x16_F32F16F16_SSILNSP_5MajorE0ELSR_0ELNSP_7ScaleInE1ELSS_1EEEEEENS4_6LayoutINS5_IJSC_SB_SB_EEENS5_IJSB_NSA_ILi0EEESX_EEEEENS5_IJNS4_10UnderscoreES10_S10_EEEEENS4_23SM90_TMA_LOAD_MULTICASTENS4_14ComposedLayoutINS4_7SwizzleILi3ELi4ELi3EEENS4_18smem_ptr_flag_bitsILi16EEENSV_INS5_IJNSA_ILi8EEESI_EEENS5_IJSI_SB_EEEEEEEvNS4_8identityENS4_13SM90_TMA_LOADES1D_vS1E_EENS_8epilogue10collective6detail29Sm90TmaWarpSpecializedAdapterINS1I_15DefaultEpilogueISK_SL_SL_NS1H_6thread17LinearCombinationISK_Li1EffLNS1M_9ScaleType4KindE0ELNS_15FloatRoundStyleE2ESK_EENS1_15EpilogueDefaultEEEEEvvEEEEvNT_6ParamsE)
        /*0014*/ 	.word	0x00000000


	//----- nvinfo : EIATTR_MIN_STACK_SIZE
	.align		4
.L_17:
        /*0018*/ 	.byte	0x04, 0x12
        /*001a*/ 	.short	(.L_19 - .L_18)
	.align		4
.L_18:
        /*001c*/ 	.word	index@(_ZN7cutlass13device_kernelINS_4gemm6kernel13GemmUniversalIN4cute5tupleIJiiiiEEENS1_10collective13CollectiveMmaINS1_34MainloopSm90TmaGmmaWarpSpecializedILi4ENS5_IJNS4_1CILi1EEENSA_ILi2EEESB_EEENS1_35KernelTmaWarpSpecializedCooperativeEEENS5_IJNSA_ILi128EEENSA_ILi256EEENSA_ILi64EEEEEENS_6half_tENS5_IJlSB_lEEESK_SL_NS4_8TiledMMAINS4_8MMA_AtomIJNS4_4SM904GMMA26MMA_64x256x16_F32F16F16_SSILNSP_5MajorE0ELSR_0ELNSP_7ScaleInE1ELSS_1EEEEEENS4_6LayoutINS5_IJSC_SB_SB_EEENS5_IJSB_NSA_ILi0EEESX_EEEEENS5_IJNS4_10UnderscoreES10_S10_EEEEENS4_23SM90_TMA_LOAD_MULTICASTENS4_14ComposedLayoutINS4_7SwizzleILi3ELi4ELi3EEENS4_18smem_ptr_flag_bitsILi16EEENSV_INS5_IJNSA_ILi8EEESI_EEENS5_IJSI_SB_EEEEEEEvNS4_8identityENS4_13SM90_TMA_LOADES1D_vS1E_EENS_8epilogue10collective6detail29Sm90TmaWarpSpecializedAdapterINS1I_15DefaultEpilogueISK_SL_SL_NS1H_6thread17LinearCombinationISK_Li1EffLNS1M_9ScaleType4KindE0ELNS_15FloatRoundStyleE2ESK_EENS1_15EpilogueDefaultEEEEEvvEEEEvNT_6ParamsE)
        /*0020*/ 	.word	0x00000000
.L_19:


//--------------------- .nv.compat                --------------------------
	.section	.nv.compat,"",@"SHT_CUDA_COMPAT_INFO"
	.align	4
        /*0000*/ 	.byte	0x02, 0x09, 0x01, 0x00, 0x02, 0x02, 0x04, 0x00, 0x02, 0x05, 0x05, 0x00, 0x03, 0x07, 0x01, 0x01
        /*0010*/ 	.byte	0x02, 0x03, 0x01, 0x00, 0x02, 0x06, 0x01, 0x00, 0x04, 0x0b, 0x08, 0x00, 0x00, 0x00, 0x00, 0x00
        /*0020*/ 	.byte	0x00, 0x00, 0x00, 0x00


//--------------------- .nv.info._ZN7cutlass13device_kernelINS_4gemm6kernel13GemmUniversalIN4cute5tupleIJiiiiEEENS1_10collective13CollectiveMmaINS1_34MainloopSm90TmaGmmaWarpSpecializedILi4ENS5_IJNS4_1CILi1EEENSA_ILi2EEESB_EEENS1_35KernelTmaWarpSpecializedCooperativeEEENS5_IJNSA_ILi128EEENSA_ILi256EEENSA_ILi64EEEEEENS_6half_tENS5_IJlSB_lEEESK_SL_NS4_8TiledMMAINS4_8MMA_AtomIJNS4_4SM904GMMA26MMA_64x256x16_F32F16F16_SSILNSP_5MajorE0ELSR_0ELNSP_7ScaleInE1ELSS_1EEEEEENS4_6LayoutINS5_IJSC_SB_SB_EEENS5_IJSB_NSA_ILi0EEESX_EEEEENS5_IJNS4_10UnderscoreES10_S10_EEEEENS4_23SM90_TMA_LOAD_MULTICASTENS4_14ComposedLayoutINS4_7SwizzleILi3ELi4ELi3EEENS4_18smem_ptr_flag_bitsILi16EEENSV_INS5_IJNSA_ILi8EEESI_EEENS5_IJSI_SB_EEEEEEEvNS4_8identityENS4_13SM90_TMA_LOADES1D_vS1E_EENS_8epilogue10collective6detail29Sm90TmaWarpSpecializedAdapterINS1I_15DefaultEpilogueISK_SL_SL_NS1H_6thread17LinearCombinationISK_Li1EffLNS1M_9ScaleType4KindE0ELNS_15FloatRoundStyleE2ESK_EENS1_15EpilogueDefaultEEEEEvvEEEEvNT_6ParamsE --------------------------
	.section	.nv.info._ZN7cutlass13device_kernelINS_4gemm6kernel13GemmUniversalIN4cute5tupleIJiiiiEEENS1_10collective13CollectiveMmaINS1_34MainloopSm90TmaGmmaWarpSpecializedILi4ENS5_IJNS4_1CILi1EEENSA_ILi2EEESB_EEENS1_35KernelTmaWarpSpecializedCooperativeEEENS5_IJNSA_ILi128EEENSA_ILi256EEENSA_ILi64EEEEEENS_6half_tENS5_IJlSB_lEEESK_SL_NS4_8TiledMMAINS4_8MMA_AtomIJNS4_4SM904GMMA26MMA_64x256x16_F32F16F16_SSILNSP_5MajorE0ELSR_0ELNSP_7ScaleInE1ELSS_1EEEEEENS4_6LayoutINS5_IJSC_SB_SB_EEENS5_IJSB_NSA_ILi0EEESX_EEEEENS5_IJNS4_10UnderscoreES10_S10_EEEEENS4_23SM90_TMA_LOAD_MULTICASTENS4_14ComposedLayoutINS4_7SwizzleILi3ELi4ELi3EEENS4_18smem_ptr_flag_bitsILi16EEENSV_INS5_IJNSA_ILi8EEESI_EEENS5_IJSI_SB_EEEEEEEvNS4_8identityENS4_13SM90_TMA_LOADES1D_vS1E_EENS_8epilogue10collective6detail29Sm90TmaWarpSpecializedAdapterINS1I_15DefaultEpilogueISK_SL_SL_NS1H_6thread17LinearCombinationISK_Li1EffLNS1M_9ScaleType4KindE0ELNS_15FloatRoundStyleE2ESK_EENS1_15EpilogueDefaultEEEEEvvEEEEvNT_6ParamsE,"",@"SHT_CUDA_INFO"
	.sectionflags	@""
	.align	4


	//----- nvinfo : EIATTR_CUDA_API_VERSION
	.align		4
        /*0000*/ 	.byte	0x04, 0x37
        /*0002*/ 	.short	(.L_21 - .L_20)
.L_20:
        /*0004*/ 	.word	0x00000082


	//----- nvinfo : EIATTR_KPARAM_INFO
	.align		4
.L_21:
        /*0008*/ 	.byte	0x04, 0x17
        /*000a*/ 	.short	(.L_23 - .L_22)
.L_22:
        /*000c*/ 	.word	0x00000000
        /*0010*/ 	.short	0x0000
        /*0012*/ 	.short	0x0070
        /*0014*/ 	.byte	0x00, 0xf0, 0x01, 0x10


	//----- nvinfo : EIATTR_SPARSE_MMA_MASK
	.align		4
.L_23:
        /*0018*/ 	.byte	0x03, 0x50
        /*001a*/ 	.short	0x0000


	//----- nvinfo : EIATTR_MAXREG_COUNT
	.align		4
        /*001c*/ 	.byte	0x03, 0x1b
        /*001e*/ 	.short	0x00a8


	//----- nvinfo : EIATTR_NUM_BARRIERS
	.align		4
        /*0020*/ 	.byte	0x02, 0x4c
        /*0022*/ 	.byte	0x01
	.zero		1


	//----- nvinfo : EIATTR_EXTERNS
	.align		4
        /*0024*/ 	.byte	0x04, 0x0f
        /*0026*/ 	.short	(.L_25 - .L_24)


	//   ....[0]....
	.align		4
.L_24:
        /*0028*/ 	.word	index@(__assertfail)


	//----- nvinfo : EIATTR_MERCURY_ISA_VERSION
	.align		4
.L_25:
        /*002c*/ 	.byte	0x03, 0x5f
        /*002e*/ 	.short	0x0101


	//----- nvinfo : EIATTR_INT_WARP_WIDE_INSTR_OFFSETS
	.align		4
        /*0030*/ 	.byte	0x04, 0x31
        /*0032*/ 	.short	(.L_27 - .L_26)


	//   ....[0]....
.L_26:
        /*0034*/ 	.word	0x00000420


	//   ....[1]....
        /*0038*/ 	.word	0x00000440


	//   ....[2]....
        /*003c*/ 	.word	0x00000610


	//   ....[3]....
        /*0040*/ 	.word	0x00001cc0


	//----- nvinfo : EIATTR_COOP_GROUP_MASK_REGIDS
	.align		4
.L_27:
        /*0044*/ 	.byte	0x04, 0x29
        /*0046*/ 	.short	(.L_29 - .L_28)


	//   ....[0]....
.L_28:
        /*0048*/ 	.word	0xffffffff


	//   ....[1]....
        /*004c*/ 	.word	0xffffffff


	//   ....[2]....
        /*0050*/ 	.word	0xffffffff


	//   ....[3]....
        /*0054*/ 	.word	0xffffffff


	//   ....[4]....
        /*0058*/ 	.word	0xffffffff


	//   ....[5]....
        /*005c*/ 	.word	0xffffffff


	//----- nvinfo : EIATTR_COOP_GROUP_INSTR_OFFSETS
	.align		4
.L_29:
        /*0060*/ 	.byte	0x04, 0x28
        /*0062*/ 	.short	(.L_31 - .L_30)


	//   ....[0]....
.L_30:
        /*0064*/ 	.word	0x00000060


	//   ....[1]....
        /*0068*/ 	.word	0x00000070


	//   ....[2]....
        /*006c*/ 	.word	0x00000130


	//   ....[3]....
        /*0070*/ 	.word	0x000002d0


	//   ....[4]....
        /*0074*/ 	.word	0x00000780


	//   ....[5]....
        /*0078*/ 	.word	0x000011d0


	//----- nvinfo : EIATTR_REG_RECONFIG
	.align		4
.L_31:
        /*007c*/ 	.byte	0x01, 0x54
	.zero		2


	//----- nvinfo : EIATTR_SYSCALL_OFFSETS
	.align		4
        /*0080*/ 	.byte	0x04, 0x46
        /*0082*/ 	.short	(.L_33 - .L_32)


	//   ....[0]....
.L_32:
        /*0084*/ 	.word	0x00001390


	//----- nvinfo : EIATTR_MBARRIER_INSTR_OFFSETS
	.align		4
.L_33:
        /*0088*/ 	.byte	0x04, 0x39
        /*008a*/ 	.short	(.L_35 - .L_34)


	//   ....[0]....
.L_34:
        /*008c*/ 	.word	0x00000230
        /*0090*/ 	.word	0x000000ff
        /*0094*/ 	.word	0x00000000
        /*0098*/ 	.short	0x0100
        /*009a*/ 	.byte	0x08
	.zero		1


	//   ....[1]....
        /*009c*/ 	.word	0x00000240
        /*00a0*/ 	.word	0x000000ff
        /*00a4*/ 	.word	0x00000020
        /*00a8*/ 	.short	0x0100
        /*00aa*/ 	.byte	0x08
	.zero		1


	//   ....[2]....
        /*00ac*/ 	.word	0x00000250
        /*00b0*/ 	.word	0x000000ff
        /*00b4*/ 	.word	0x00000008
        /*00b8*/ 	.short	0x0100
        /*00ba*/ 	.byte	0x08
	.zero		1


	//   ....[3]....
        /*00bc*/ 	.word	0x00000260
        /*00c0*/ 	.word	0x000000ff
        /*00c4*/ 	.word	0x00000028
        /*00c8*/ 	.short	0x0100
        /*00ca*/ 	.byte	0x08
	.zero		1


	//   ....[4]....
        /*00cc*/ 	.word	0x00000270
        /*00d0*/ 	.word	0x000000ff
        /*00d4*/ 	.word	0x00000010
        /*00d8*/ 	.short	0x0100
        /*00da*/ 	.byte	0x08
	.zero		1


	//   ....[5]....
        /*00dc*/ 	.word	0x00000280
        /*00e0*/ 	.word	0x000000ff
        /*00e4*/ 	.word	0x00000030
        /*00e8*/ 	.short	0x0100
        /*00ea*/ 	.byte	0x08
	.zero		1


	//   ....[6]....
        /*00ec*/ 	.word	0x00000290
        /*00f0*/ 	.word	0x000000ff
        /*00f4*/ 	.word	0x00000018
        /*00f8*/ 	.short	0x0100
        /*00fa*/ 	.byte	0x08
	.zero		1


	//   ....[7]....
        /*00fc*/ 	.word	0x000002a0
        /*0100*/ 	.word	0x000000ff
        /*0104*/ 	.word	0x00000038
        /*0108*/ 	.short	0x0100
        /*010a*/ 	.byte	0x08
	.zero		1


	//   ....[8]....
        /*010c*/ 	.word	0x00000690
        /*0110*/ 	.word	0x000000ff
        /*0114*/ 	.word	0x00000050
        /*0118*/ 	.short	0x0100
        /*011a*/ 	.byte	0x06
	.zero		1


	//   ....[9]....
        /*011c*/ 	.word	0x00000720
        /*0120*/ 	.word	0x000000ff
        /*0124*/ 	.word	0x00000058
        /*0128*/ 	.short	0x0100
        /*012a*/ 	.byte	0x06
	.zero		1


	//   ....[10]....
        /*012c*/ 	.word	0x00001450
        /*0130*/ 	.word	0x00000003
        /*0134*/ 	.word	0x00000000
        /*0138*/ 	.short	0x010a
        /*013a*/ 	.byte	0x3f
	.zero		1


	//   ....[11]....
        /*013c*/ 	.word	0x00001490
        /*0140*/ 	.word	0x00000003
        /*0144*/ 	.word	0x00000000
        /*0148*/ 	.short	0x010a
        /*014a*/ 	.byte	0x3f
	.zero		1


	//   ....[12]....
        /*014c*/ 	.word	0x00001890
        /*0150*/ 	.word	0x00000005
        /*0154*/ 	.word	0x00000000
        /*0158*/ 	.short	0x010a
        /*015a*/ 	.byte	0x3f
	.zero		1


	//   ....[13]....
        /*015c*/ 	.word	0x000018d0
        /*0160*/ 	.word	0x00000005
        /*0164*/ 	.word	0x00000000
        /*0168*/ 	.short	0x010a
        /*016a*/ 	.byte	0x3f
	.zero		1


	//   ....[14]....
        /*016c*/ 	.word	0x00001b60
        /*0170*/ 	.word	0x00000005
        /*0174*/ 	.word	0x00000000
        /*0178*/ 	.short	0x0101
        /*017a*/ 	.byte	0x3f
	.zero		1


	//   ....[15]....
        /*017c*/ 	.word	0x00001d40
        /*0180*/ 	.word	0x00000003
        /*0184*/ 	.word	0x00000000
        /*0188*/ 	.short	0x0101
        /*018a*/ 	.byte	0x3f
	.zero		1


	//   ....[16]....
        /*018c*/ 	.word	0x0000ab30
        /*0190*/ 	.word	0x00000016
        /*0194*/ 	.word	0x00000020
        /*0198*/ 	.short	0x010a
        /*019a*/ 	.byte	0x3f
	.zero		1


	//   ....[17]....
        /*019c*/ 	.word	0x0000af00
        /*01a0*/ 	.word	0x00000005
        /*01a4*/ 	.word	0x00000058
        /*01a8*/ 	.short	0x0101
        /*01aa*/ 	.byte	0x3f
	.zero		1


	//   ....[18]....
        /*01ac*/ 	.word	0x0000b610
        /*01b0*/ 	.word	0x00000007
        /*01b4*/ 	.word	0x00000000
        /*01b8*/ 	.short	0x010a
        /*01ba*/ 	.byte	0x3f
	.zero		1


	//   ....[19]....
        /*01bc*/ 	.word	0x0000b690
        /*01c0*/ 	.word	0x00000008
        /*01c4*/ 	.word	0x00000000
        /*01c8*/ 	.short	0x010a
        /*01ca*/ 	.byte	0x3f
	.zero		1


	//   ....[20]....
        /*01cc*/ 	.word	0x0000b720
        /*01d0*/ 	.word	0x0000000b
        /*01d4*/ 	.word	0x00000000
        /*01d8*/ 	.short	0x010a
        /*01da*/ 	.byte	0x3f
	.zero		1


	//   ....[21]....
        /*01dc*/ 	.word	0x0000b7b0
        /*01e0*/ 	.word	0x00000003
        /*01e4*/ 	.word	0x00000000
        /*01e8*/ 	.short	0x010a
        /*01ea*/ 	.byte	0x3f
	.zero		1


	//   ....[22]....
        /*01ec*/ 	.word	0x0000b810
        /*01f0*/ 	.word	0x00000003
        /*01f4*/ 	.word	0x00000000
        /*01f8*/ 	.short	0x010a
        /*01fa*/ 	.byte	0x3f
	.zero		1


	//   ....[23]....
        /*01fc*/ 	.word	0x0000b860
        /*0200*/ 	.word	0x00000005
        /*0204*/ 	.word	0x00000000
        /*0208*/ 	.short	0x010a
        /*020a*/ 	.byte	0x3f
	.zero		1


	//   ....[24]....
        /*020c*/ 	.word	0x0000b930
        /*0210*/ 	.word	0x00000016
        /*0214*/ 	.word	0x00000020
        /*0218*/ 	.short	0x010a
        /*021a*/ 	.byte	0x3f
	.zero		1


	//   ....[25]....
        /*021c*/ 	.word	0x0000ba00
        /*0220*/ 	.word	0x00000007
        /*0224*/ 	.word	0x00000000
        /*0228*/ 	.short	0x010a
        /*022a*/ 	.byte	0x3f
	.zero		1


	//   ....[26]....
        /*022c*/ 	.word	0x0000ba50
        /*0230*/ 	.word	0x00000008
        /*0234*/ 	.word	0x00000000
        /*0238*/ 	.short	0x010a
        /*023a*/ 	.byte	0x3f
	.zero		1


	//   ....[27]....
        /*023c*/ 	.word	0x0000baa0
        /*0240*/ 	.word	0x0000000b
        /*0244*/ 	.word	0x00000000
        /*0248*/ 	.short	0x010a
        /*024a*/ 	.byte	0x3f
	.zero		1


	//----- nvinfo : EIATTR_NUM_MBARRIERS
	.align		4
.L_35:
        /*024c*/ 	.byte	0x03, 0x38
        /*024e*/ 	.short	0x000a


	//----- nvinfo : EIATTR_EXIT_INSTR_OFFSETS
	.align		4
        /*0250*/ 	.byte	0x04, 0x1c
        /*0252*/ 	.short	(.L_37 - .L_36)


	//   ....[0]....
.L_36:
        /*0254*/ 	.word	0x000008e0


	//   ....[1]....
        /*0258*/ 	.word	0x00001100


	//   ....[2]....
        /*025c*/ 	.word	0x0000a250


	//   ....[3]....
        /*0260*/ 	.word	0x0000a7b0


	//   ....[4]....
        /*0264*/ 	.word	0x0000b800


	//----- nvinfo : EIATTR_MAX_THREADS
	.align		4
.L_37:
        /*0268*/ 	.byte	0x04, 0x05
        /*026a*/ 	.short	(.L_39 - .L_38)
.L_38:
        /*026c*/ 	.word	0x00000180
        /*0270*/ 	.word	0x00000001
        /*0274*/ 	.word	0x00000001


	//----- nvinfo : EIATTR_CRS_STACK_SIZE
	.align		4
.L_39:
        /*0278*/ 	.byte	0x04, 0x1e
        /*027a*/ 	.short	(.L_41 - .L_40)
.L_40:
        /*027c*/ 	.word	0x00000000


	//----- nvinfo : EIATTR_CBANK_PARAM_SIZE
	.align		4
.L_41:
        /*0280*/ 	.byte	0x03, 0x19
        /*0282*/ 	.short	0x0470


	//----- nvinfo : EIATTR_PARAM_CBANK
	.align		4
        /*0284*/ 	.byte	0x04, 0x0a
        /*0286*/ 	.short	(.L_43 - .L_42)
	.align		4
.L_42:
        /*0288*/ 	.word	index@(.nv.constant0._ZN7cutlass13device_kernelINS_4gemm6kernel13GemmUniversalIN4cute5tupleIJiiiiEEENS1_10collective13CollectiveMmaINS1_34MainloopSm90TmaGmmaWarpSpecializedILi4ENS5_IJNS4_1CILi1EEENSA_ILi2EEESB_EEENS1_35KernelTmaWarpSpecializedCooperativeEEENS5_IJNSA_ILi128EEENSA_ILi256EEENSA_ILi64EEEEEENS_6half_tENS5_IJlSB_lEEESK_SL_NS4_8TiledMMAINS4_8MMA_AtomIJNS4_4SM904GMMA26MMA_64x256x16_F32F16F16_SSILNSP_5MajorE0ELSR_0ELNSP_7ScaleInE1ELSS_1EEEEEENS4_6LayoutINS5_IJSC_SB_SB_EEENS5_IJSB_NSA_ILi0EEESX_EEEEENS5_IJNS4_10UnderscoreES10_S10_EEEEENS4_23SM90_TMA_LOAD_MULTICASTENS4_14ComposedLayoutINS4_7SwizzleILi3ELi4ELi3EEENS4_18smem_ptr_flag_bitsILi16EEENSV_INS5_IJNSA_ILi8EEESI_EEENS5_IJSI_SB_EEEEEEEvNS4_8identityENS4_13SM90_TMA_LOADES1D_vS1E_EENS_8epilogue10collective6detail29Sm90TmaWarpSpecializedAdapterINS1I_15DefaultEpilogueISK_SL_SL_NS1H_6thread17LinearCombinationISK_Li1EffLNS1M_9ScaleType4KindE0ELNS_15FloatRoundStyleE2ESK_EENS1_15EpilogueDefaultEEEEEvvEEEEvNT_6ParamsE)
        /*028c*/ 	.short	0x0210
        /*028e*/ 	.short	0x0470


	//----- nvinfo : EIATTR_SW_WAR
	.align		4
.L_43:
        /*0290*/ 	.byte	0x04, 0x36
        /*0292*/ 	.short	(.L_45 - .L_44)
.L_44:
        /*0294*/ 	.word	0x00000008
.L_45:


//--------------------- .nv.callgraph             --------------------------
	.section	.nv.callgraph,"",@"SHT_CUDA_CALLGRAPH"
	.align	4
	.sectionentsize	8
	.align		4
        /*0000*/ 	.word	0x00000000
	.align		4
        /*0004*/ 	.word	0xffffffff
	.align		4
        /*0008*/ 	.word	index@(_ZN7cutlass13device_kernelINS_4gemm6kernel13GemmUniversalIN4cute5tupleIJiiiiEEENS1_10collective13CollectiveMmaINS1_34MainloopSm90TmaGmmaWarpSpecializedILi4ENS5_IJNS4_1CILi1EEENSA_ILi2EEESB_EEENS1_35KernelTmaWarpSpecializedCooperativeEEENS5_IJNSA_ILi128EEENSA_ILi256EEENSA_ILi64EEEEEENS_6half_tENS5_IJlSB_lEEESK_SL_NS4_8TiledMMAINS4_8MMA_AtomIJNS4_4SM904GMMA26MMA_64x256x16_F32F16F16_SSILNSP_5MajorE0ELSR_0ELNSP_7ScaleInE1ELSS_1EEEEEENS4_6LayoutINS5_IJSC_SB_SB_EEENS5_IJSB_NSA_ILi0EEESX_EEEEENS5_IJNS4_10UnderscoreES10_S10_EEEEENS4_23SM90_TMA_LOAD_MULTICASTENS4_14ComposedLayoutINS4_7SwizzleILi3ELi4ELi3EEENS4_18smem_ptr_flag_bitsILi16EEENSV_INS5_IJNSA_ILi8EEESI_EEENS5_IJSI_SB_EEEEEEEvNS4_8identityENS4_13SM90_TMA_LOADES1D_vS1E_EENS_8epilogue10collective6detail29Sm90TmaWarpSpecializedAdapterINS1I_15DefaultEpilogueISK_SL_SL_NS1H_6thread17LinearCombinationISK_Li1EffLNS1M_9ScaleType4KindE0ELNS_15FloatRoundStyleE2ESK_EENS1_15EpilogueDefaultEEEEEvvEEEEvNT_6ParamsE)
	.align		4
        /*000c*/ 	.word	index@(__assertfail)
	.align		4
        /*0010*/ 	.word	0x00000000
	.align		4
        /*0014*/ 	.word	0xfffffffe
	.align		4
        /*0018*/ 	.word	0x00000000
	.align		4
        /*001c*/ 	.word	0xfffffffd
	.align		4
        /*0020*/ 	.word	0x00000000
	.align		4
        /*0024*/ 	.word	0xfffffffc


//--------------------- .nv.constant4             --------------------------
	.section	.nv.constant4,"a",@progbits
	.align	8
	.align		8
.nv.constant4:
        /*0000*/ 	.dword	__assertfail
	.align		8
        /*0008*/ 	.dword	__unnamed_1
	.align		8
        /*0010*/ 	.dword	_ZN40_INTERNAL_88e59d6d_4_k_cu_2ed398a3_260864cuda3std3__45__cpo5beginE
	.align		8
        /*0018*/ 	.dword	_ZN40_INTERNAL_88e59d6d_4_k_cu_2ed398a3_260864cuda3std3__45__cpo3endE
	.align		8
        /*0020*/ 	.dword	_ZN40_INTERNAL_88e59d6d_4_k_cu_2ed398a3_260864cuda3std3__45__cpo6cbeginE
	.align		8
        /*0028*/ 	.dword	_ZN40_INTERNAL_88e59d6d_4_k_cu_2ed398a3_260864cuda3std3__45__cpo4cendE
	.align		8
        /*0030*/ 	.dword	_ZN40_INTERNAL_88e59d6d_4_k_cu_2ed398a3_260864cuda3std3__442_GLOBAL__N__88e59d6d_4_k_cu_2ed398a3_260866ignoreE
	.align		8
        /*0038*/ 	.dword	_ZN40_INTERNAL_88e59d6d_4_k_cu_2ed398a3_260864cuda3std3__419piecewise_constructE
	.align		8
        /*0040*/ 	.dword	_ZN40_INTERNAL_88e59d6d_4_k_cu_2ed398a3_260864cuda3std3__48in_placeE
	.align		8
        /*0048*/ 	.dword	_ZN40_INTERNAL_88e59d6d_4_k_cu_2ed398a3_260864cuda3std6ranges3__45__cpo4swapE
	.align		8
        /*0050*/ 	.dword	_ZN40_INTERNAL_88e59d6d_4_k_cu_2ed398a3_260864cuda3std6ranges3__45__cpo9iter_moveE
	.align		8
        /*0058*/ 	.dword	_ZN40_INTERNAL_88e59d6d_4_k_cu_2ed398a3_260864cute7productE
	.align		8
        /*0060*/ 	.dword	_ZN40_INTERNAL_88e59d6d_4_k_cu_2ed398a3_260864cute1_E
	.align		8
        /*0068*/ 	.dword	$str$22
	.align		8
        /*0070*/ 	.dword	$str$23


//--------------------- .text._ZN7cutlass13device_kernelINS_4gemm6kernel13GemmUniversalIN4cute5tupleIJiiiiEEENS1_10collective13CollectiveMmaINS1_34MainloopSm90TmaGmmaWarpSpecializedILi4ENS5_IJNS4_1CILi1EEENSA_ILi2EEESB_EEENS1_35KernelTmaWarpSpecializedCooperativeEEENS5_IJNSA_ILi128EEENSA_ILi256EEENSA_ILi64EEEEEENS_6half_tENS5_IJlSB_lEEESK_SL_NS4_8TiledMMAINS4_8MMA_AtomIJNS4_4SM904GMMA26MMA_64x256x16_F32F16F16_SSILNSP_5MajorE0ELSR_0ELNSP_7ScaleInE1ELSS_1EEEEEENS4_6LayoutINS5_IJSC_SB_SB_EEENS5_IJSB_NSA_ILi0EEESX_EEEEENS5_IJNS4_10UnderscoreES10_S10_EEEEENS4_23SM90_TMA_LOAD_MULTICASTENS4_14ComposedLayoutINS4_7SwizzleILi3ELi4ELi3EEENS4_18smem_ptr_flag_bitsILi16EEENSV_INS5_IJNSA_ILi8EEESI_EEENS5_IJSI_SB_EEEEEEEvNS4_8identityENS4_13SM90_TMA_LOADES1D_vS1E_EENS_8epilogue10collective6detail29Sm90TmaWarpSpecializedAdapterINS1I_15DefaultEpilogueISK_SL_SL_NS1H_6thread17LinearCombinationISK_Li1EffLNS1M_9ScaleType4KindE0ELNS_15FloatRoundStyleE2ESK_EENS1_15EpilogueDefaultEEEEEvvEEEEvNT_6ParamsE --------------------------
	.section	.text._ZN7cutlass13device_kernelINS_4gemm6kernel13GemmUniversalIN4cute5tupleIJiiiiEEENS1_10collective13CollectiveMmaINS1_34MainloopSm90TmaGmmaWarpSpecializedILi4ENS5_IJNS4_1CILi1EEENSA_ILi2EEESB_EEENS1_35KernelTmaWarpSpecializedCooperativeEEENS5_IJNSA_ILi128EEENSA_ILi256EEENSA_ILi64EEEEEENS_6half_tENS5_IJlSB_lEEESK_SL_NS4_8TiledMMAINS4_8MMA_AtomIJNS4_4SM904GMMA26MMA_64x256x16_F32F16F16_SSILNSP_5MajorE0ELSR_0ELNSP_7ScaleInE1ELSS_1EEEEEENS4_6LayoutINS5_IJSC_SB_SB_EEENS5_IJSB_NSA_ILi0EEESX_EEEEENS5_IJNS4_10UnderscoreES10_S10_EEEEENS4_23SM90_TMA_LOAD_MULTICASTENS4_14ComposedLayoutINS4_7SwizzleILi3ELi4ELi3EEENS4_18smem_ptr_flag_bitsILi16EEENSV_INS5_IJNSA_ILi8EEESI_EEENS5_IJSI_SB_EEEEEEEvNS4_8identityENS4_13SM90_TMA_LOADES1D_vS1E_EENS_8epilogue10collective6detail29Sm90TmaWarpSpecializedAdapterINS1I_15DefaultEpilogueISK_SL_SL_NS1H_6thread17LinearCombinationISK_Li1EffLNS1M_9ScaleType4KindE0ELNS_15FloatRoundStyleE2ESK_EENS1_15EpilogueDefaultEEEEEvvEEEEvNT_6ParamsE,"ax",@progbits
	.align	128
.text._ZN7cutlass13device_kernelINS_4gemm6kernel13GemmUniversalIN4cute5tupleIJiiiiEEENS1_10collective13CollectiveMmaINS1_34MainloopSm90TmaGmmaWarpSpecializedILi4ENS5_IJNS4_1CILi1EEENSA_ILi2EEESB_EEENS1_35KernelTmaWarpSpecializedCooperativeEEENS5_IJNSA_ILi128EEENSA_ILi256EEENSA_ILi64EEEEEENS_6half_tENS5_IJlSB_lEEESK_SL_NS4_8TiledMMAINS4_8MMA_AtomIJNS4_4SM904GMMA26MMA_64x256x16_F32F16F16_SSILNSP_5MajorE0ELSR_0ELNSP_7ScaleInE1ELSS_1EEEEEENS4_6LayoutINS5_IJSC_SB_SB_EEENS5_IJSB_NSA_ILi0EEESX_EEEEENS5_IJNS4_10UnderscoreES10_S10_EEEEENS4_23SM90_TMA_LOAD_MULTICASTENS4_14ComposedLayoutINS4_7SwizzleILi3ELi4ELi3EEENS4_18smem_ptr_flag_bitsILi16EEENSV_INS5_IJNSA_ILi8EEESI_EEENS5_IJSI_SB_EEEEEEEvNS4_8identityENS4_13SM90_TMA_LOADES1D_vS1E_EENS_8epilogue10collective6detail29Sm90TmaWarpSpecializedAdapterINS1I_15DefaultEpilogueISK_SL_SL_NS1H_6thread17LinearCombinationISK_Li1EffLNS1M_9ScaleType4KindE0ELNS_15FloatRoundStyleE2ESK_EENS1_15EpilogueDefaultEEEEEvvEEEEvNT_6ParamsE:
        .type           _ZN7cutlass13device_kernelINS_4gemm6kernel13GemmUniversalIN4cute5tupleIJiiiiEEENS1_10collective13CollectiveMmaINS1_34MainloopSm90TmaGmmaWarpSpecializedILi4ENS5_IJNS4_1CILi1EEENSA_ILi2EEESB_EEENS1_35KernelTmaWarpSpecializedCooperativeEEENS5_IJNSA_ILi128EEENSA_ILi256EEENSA_ILi64EEEEEENS_6half_tENS5_IJlSB_lEEESK_SL_NS4_8TiledMMAINS4_8MMA_AtomIJNS4_4SM904GMMA26MMA_64x256x16_F32F16F16_SSILNSP_5MajorE0ELSR_0ELNSP_7ScaleInE1ELSS_1EEEEEENS4_6LayoutINS5_IJSC_SB_SB_EEENS5_IJSB_NSA_ILi0EEESX_EEEEENS5_IJNS4_10UnderscoreES10_S10_EEEEENS4_23SM90_TMA_LOAD_MULTICASTENS4_14ComposedLayoutINS4_7SwizzleILi3ELi4ELi3EEENS4_18smem_ptr_flag_bitsILi16EEENSV_INS5_IJNSA_ILi8EEESI_EEENS5_IJSI_SB_EEEEEEEvNS4_8identityENS4_13SM90_TMA_LOADES1D_vS1E_EENS_8epilogue10collective6detail29Sm90TmaWarpSpecializedAdapterINS1I_15DefaultEpilogueISK_SL_SL_NS1H_6thread17LinearCombinationISK_Li1EffLNS1M_9ScaleType4KindE0ELNS_15FloatRoundStyleE2ESK_EENS1_15EpilogueDefaultEEEEEvvEEEEvNT_6ParamsE,@function
        .size           _ZN7cutlass13device_kernelINS_4gemm6kernel13GemmUniversalIN4cute5tupleIJiiiiEEENS1_10collective13CollectiveMmaINS1_34MainloopSm90TmaGmmaWarpSpecializedILi4ENS5_IJNS4_1CILi1EEENSA_ILi2EEESB_EEENS1_35KernelTmaWarpSpecializedCooperativeEEENS5_IJNSA_ILi128EEENSA_ILi256EEENSA_ILi64EEEEEENS_6half_tENS5_IJlSB_lEEESK_SL_NS4_8TiledMMAINS4_8MMA_AtomIJNS4_4SM904GMMA26MMA_64x256x16_F32F16F16_SSILNSP_5MajorE0ELSR_0ELNSP_7ScaleInE1ELSS_1EEEEEENS4_6LayoutINS5_IJSC_SB_SB_EEENS5_IJSB_NSA_ILi0EEESX_EEEEENS5_IJNS4_10UnderscoreES10_S10_EEEEENS4_23SM90_TMA_LOAD_MULTICASTENS4_14ComposedLayoutINS4_7SwizzleILi3ELi4ELi3EEENS4_18smem_ptr_flag_bitsILi16EEENSV_INS5_IJNSA_ILi8EEESI_EEENS5_IJSI_SB_EEEEEEEvNS4_8identityENS4_13SM90_TMA_LOADES1D_vS1E_EENS_8epilogue10collective6detail29Sm90TmaWarpSpecializedAdapterINS1I_15DefaultEpilogueISK_SL_SL_NS1H_6thread17LinearCombinationISK_Li1EffLNS1M_9ScaleType4KindE0ELNS_15FloatRoundStyleE2ESK_EENS1_15EpilogueDefaultEEEEEvvEEEEvNT_6ParamsE,(.L_x_325 - _ZN7cutlass13device_kernelINS_4gemm6kernel13GemmUniversalIN4cute5tupleIJiiiiEEENS1_10collective13CollectiveMmaINS1_34MainloopSm90TmaGmmaWarpSpecializedILi4ENS5_IJNS4_1CILi1EEENSA_ILi2EEESB_EEENS1_35KernelTmaWarpSpecializedCooperativeEEENS5_IJNSA_ILi128EEENSA_ILi256EEENSA_ILi64EEEEEENS_6half_tENS5_IJlSB_lEEESK_SL_NS4_8TiledMMAINS4_8MMA_AtomIJNS4_4SM904GMMA26MMA_64x256x16_F32F16F16_SSILNSP_5MajorE0ELSR_0ELNSP_7ScaleInE1ELSS_1EEEEEENS4_6LayoutINS5_IJSC_SB_SB_EEENS5_IJSB_NSA_ILi0EEESX_EEEEENS5_IJNS4_10UnderscoreES10_S10_EEEEENS4_23SM90_TMA_LOAD_MULTICASTENS4_14ComposedLayoutINS4_7SwizzleILi3ELi4ELi3EEENS4_18smem_ptr_flag_bitsILi16EEENSV_INS5_IJNSA_ILi8EEESI_EEENS5_IJSI_SB_EEEEEEEvNS4_8identityENS4_13SM90_TMA_LOADES1D_vS1E_EENS_8epilogue10collective6detail29Sm90TmaWarpSpecializedAdapterINS1I_15DefaultEpilogueISK_SL_SL_NS1H_6thread17LinearCombinationISK_Li1EffLNS1M_9ScaleType4KindE0ELNS_15FloatRoundStyleE2ESK_EENS1_15EpilogueDefaultEEEEEvvEEEEvNT_6ParamsE)
        .other          _ZN7cutlass13device_kernelINS_4gemm6kernel13GemmUniversalIN4cute5tupleIJiiiiEEENS1_10collective13CollectiveMmaINS1_34MainloopSm90TmaGmmaWarpSpecializedILi4ENS5_IJNS4_1CILi1EEENSA_ILi2EEESB_EEENS1_35KernelTmaWarpSpecializedCooperativeEEENS5_IJNSA_ILi128EEENSA_ILi256EEENSA_ILi64EEEEEENS_6half_tENS5_IJlSB_lEEESK_SL_NS4_8TiledMMAINS4_8MMA_AtomIJNS4_4SM904GMMA26MMA_64x256x16_F32F16F16_SSILNSP_5MajorE0ELSR_0ELNSP_7ScaleInE1ELSS_1EEEEEENS4_6LayoutINS5_IJSC_SB_SB_EEENS5_IJSB_NSA_ILi0EEESX_EEEEENS5_IJNS4_10UnderscoreES10_S10_EEEEENS4_23SM90_TMA_LOAD_MULTICASTENS4_14ComposedLayoutINS4_7SwizzleILi3ELi4ELi3EEENS4_18smem_ptr_flag_bitsILi16EEENSV_INS5_IJNSA_ILi8EEESI_EEENS5_IJSI_SB_EEEEEEEvNS4_8identityENS4_13SM90_TMA_LOADES1D_vS1E_EENS_8epilogue10collective6detail29Sm90TmaWarpSpecializedAdapterINS1I_15DefaultEpilogueISK_SL_SL_NS1H_6thread17LinearCombinationISK_Li1EffLNS1M_9ScaleType4KindE0ELNS_15FloatRoundStyleE2ESK_EENS1_15EpilogueDefaultEEEEEvvEEEEvNT_6ParamsE,@"STO_CUDA_ENTRY STV_DEFAULT"
_ZN7cutlass13device_kernelINS_4gemm6kernel13GemmUniversalIN4cute5tupleIJiiiiEEENS1_10collective13CollectiveMmaINS1_34MainloopSm90TmaGmmaWarpSpecializedILi4ENS5_IJNS4_1CILi1EEENSA_ILi2EEESB_EEENS1_35KernelTmaWarpSpecializedCooperativeEEENS5_IJNSA_ILi128EEENSA_ILi256EEENSA_ILi64EEEEEENS_6half_tENS5_IJlSB_lEEESK_SL_NS4_8TiledMMAINS4_8MMA_AtomIJNS4_4SM904GMMA26MMA_64x256x16_F32F16F16_SSILNSP_5MajorE0ELSR_0ELNSP_7ScaleInE1ELSS_1EEEEEENS4_6LayoutINS5_IJSC_SB_SB_EEENS5_IJSB_NSA_ILi0EEESX_EEEEENS5_IJNS4_10UnderscoreES10_S10_EEEEENS4_23SM90_TMA_LOAD_MULTICASTENS4_14ComposedLayoutINS4_7SwizzleILi3ELi4ELi3EEENS4_18smem_ptr_flag_bitsILi16EEENSV_INS5_IJNSA_ILi8EEESI_EEENS5_IJSI_SB_EEEEEEEvNS4_8identityENS4_13SM90_TMA_LOADES1D_vS1E_EENS_8epilogue10collective6detail29Sm90TmaWarpSpecializedAdapterINS1I_15DefaultEpilogueISK_SL_SL_NS1H_6thread17LinearCombinationISK_Li1EffLNS1M_9ScaleType4KindE0ELNS_15FloatRoundStyleE2ESK_EENS1_15EpilogueDefaultEEEEEvvEEEEvNT_6ParamsE:
[----:B------:R-:W0:Y:S01]  /*0000*/  LDC R1, c[0x0][0x28] ;  /* 0x00000a00ff017b82 */ /* 0x000e220000000800 */
[----:B------:R-:W1:Y:S01]  /*0010*/  S2R R18, SR_TID.X ;  /* 0x0000000000127919 */ /* 0x000e620000002100 */
[----:B------:R-:W-:Y:S01]  /*0020*/  ELECT P0, URZ, PT ;  /* 0x00000000003f782f */ /* 0x000fe20003800000 */
[----:B------:R-:W-:Y:S01]  /*0030*/  BSSY B0, `(.L_x_0) ;  /* 0x000000f000007945 */ /* 0x000fe20003800000 */
[--C-:B-1----:R-:W-:Y:S02]  /*0040*/  SHF.R.U32.HI R0, RZ, 0x5, R18.reuse ;  /* 0x00000005ff007819 */ /* 0x102fe40000011612 */
[----:B------:R-:W-:-:S03]  /*0050*/  SHF.R.U32.HI R3, RZ, 0x7, R18 ;  /* 0x00000007ff037819 */ /* 0x000fc60000011612 */
[----:B------:R-:W1:Y:S04]  /*0060*/  SHFL.IDX PT, R2, R0, RZ, 0x1f ;  /* 0x00001fff00027589 */ /* 0x000e6800000e0000 */
[----:B------:R2:W3:Y:S01]  /*0070*/  SHFL.IDX PT, R5, R3, RZ, 0x1f ;  /* 0x00001fff03057589 */ /* 0x0004e200000e0000 */
[----:B-1----:R-:W-:-:S13]  /*0080*/  ISETP.NE.OR P0, PT, R2, RZ, !P0 ;  /* 0x000000ff0200720c */ /* 0x002fda0004705670 */
[----:B0-23--:R-:W-:Y:S05]  /*0090*/  @P0 BRA `(.L_x_1) ;  /* 0x0000000000200947 */ /* 0x00dfea0003800000 */
[----:B------:R-:W-:Y:S02]  /*00a0*/  ULDC.64 UR4, c[0x0][0x198] ;  /* 0x0000660000047ab9 */ /* 0x000fe40000000a00 */
[----:B------:R-:W-:Y:S02]  /*00b0*/  UIADD3 UR6, UP0, UR4, 0xf0, URZ ;  /* 0x000000f004067890 */ /* 0x000fe4000ff1e03f */
[----:B------:R-:W-:Y:S02]  /*00c0*/  UIADD3 UR4, UP1, UR4, 0x1f0, URZ ;  /* 0x000001f004047890 */ /* 0x000fe4000ff3e03f */
[----:B------:R-:W-:Y:S02]  /*00d0*/  UIADD3.X UR7, URZ, UR5, URZ, UP0, !UPT ;  /* 0x000000053f077290 */ /* 0x000fe400087fe43f */
[----:B------:R-:W-:-:S07]  /*00e0*/  UIADD3.X UR5, URZ, UR5, URZ, UP1, !UPT ;  /* 0x000000053f057290 */ /* 0x000fce0008ffe43f */
[----:B------:R0:W-:Y:S02]  /*00f0*/  UTMACCTL.PF [UR6] ;  /* 0x00000000060079b9 */ /* 0x0001e40008040000 */
[----:B------:R0:W-:Y:S02]  /*0100*/  UTMACCTL.PF [UR4] ;  /* 0x00000000040079b9 */ /* 0x0001e40008040000 */
[----:B0-----:R-:W-:Y:S01]  /*0110*/  NOP ;  /* 0x0000000000007918 */ /* 0x001fe20000000000 */
.L_x_1:
[----:B------:R-:W-:Y:S05]  /*0120*/  BSYNC B0 ;  /* 0x0000000000007941 */ /* 0x000fea0003800000 */
.L_x_0:
[----:B------:R-:W0:Y:S02]  /*0130*/  SHFL.IDX PT, R3, R0, RZ, 0x1f ;  /* 0x00001fff00037589 */ /* 0x000e2400000e0000 */
[----:B0-----:R-:W-:-:S13]  /*0140*/  ISETP.NE.AND P0, PT, R3, RZ, PT ;  /* 0x000000ff0300720c */ /* 0x001fda0003f05270 */
[----:B------:R-:W-:Y:S05]  /*0150*/  @P0 BRA `(.L_x_2) ;  /* 0x0000000000580947 */ /* 0x000fea0003800000 */
[----:B------:R-:W0:Y:S01]  /*0160*/  S2UR UR8, SR_CgaCtaId ;  /* 0x00000000000879c3 */ /* 0x000e220000008800 */
[----:B------:R-:W-:Y:S01]  /*0170*/  UMOV UR4, 0x400 ;  /* 0x0000040000047882 */ /* 0x000fe20000000000 */
[----:B------:R-:W-:Y:S01]  /*0180*/  UMOV UR5, 0x1 ;  /* 0x0000000100057882 */ /* 0x000fe20000000000 */
[----:B------:R-:W-:Y:S01]  /*0190*/  UMOV UR6, 0x4 ;  /* 0x0000000400067882 */ /* 0x000fe20000000000 */
[----:B------:R-:W-:Y:S01]  /*01a0*/  ELECT P0, URZ, PT ;  /* 0x00000000003f782f */ /* 0x000fe20003800000 */
[----:B------:R-:W-:-:S04]  /*01b0*/  UIADD3 UR6, -UR6, 0x100000, URZ ;  /* 0x0010000006067890 */ /* 0x000fc8000fffe13f */
[----:B------:R-:W-:Y:S02]  /*01c0*/  USHF.L.U32 UR7, UR6, 0xb, URZ ;  /* 0x0000000b06077899 */ /* 0x000fe4000800063f */
[----:B------:R-:W-:Y:S02]  /*01d0*/  USHF.L.U32 UR6, UR6, 0x1, URZ ;  /* 0x0000000106067899 */ /* 0x000fe4000800063f */
[----:B0-----:R-:W-:Y:S02]  /*01e0*/  ULEA UR8, UR8, UR4, 0x18 ;  /* 0x0000000408087291 */ /* 0x001fe4000f8ec03f */
[----:B------:R-:W-:-:S04]  /*01f0*/  UIADD3 UR4, -UR5, 0x100000, URZ ;  /* 0x0010000005047890 */ /* 0x000fc8000fffe13f */
[----:B------:R-:W-:Y:S02]  /*0200*/  USHF.L.U32 UR5, UR4, 0xb, URZ ;  /* 0x0000000b04057899 */ /* 0x000fe4000800063f */
[----:B------:R-:W-:Y:S01]  /*0210*/  USHF.L.U32 UR4, UR4, 0x1, URZ ;  /* 0x0000000104047899 */ /* 0x000fe2000800063f */
[----:B------:R-:W0:Y:S11]  /*0220*/  FENCE.VIEW.ASYNC.S ;  /* 0x00000000000073c6 */ /* 0x000e360000000000 */
[----:B0-----:R0:W1:Y:S01]  /*0230*/  SYNCS.EXCH.64 URZ, [UR8], UR4 ;  /* 0x00000004083f75b2 */ /* 0x0010620008000100 */
[----:B------:R0:W2:Y:S01]  /*0240*/  SYNCS.EXCH.64 URZ, [UR8+0x20], UR6 ;  /* 0x00002006083f75b2 */ /* 0x0000a20008000100 */
[----:B------:R0:W3:Y:S01]  /*0250*/  SYNCS.EXCH.64 URZ, [UR8+0x8], UR4 ;  /* 0x00000804083f75b2 */ /* 0x0000e20008000100 */
[----:B------:R0:W4:Y:S01]  /*0260*/  SYNCS.EXCH.64 URZ, [UR8+0x28], UR6 ;  /* 0x00002806083f75b2 */ /* 0x0001220008000100 */
[----:B------:R0:W0:Y:S01]  /*0270*/  SYNCS.EXCH.64 URZ, [UR8+0x10], UR4 ;  /* 0x00001004083f75b2 */ /* 0x0000220008000100 */
[----:B------:R0:W0:Y:S01]  /*0280*/  SYNCS.EXCH.64 URZ, [UR8+0x30], UR6 ;  /* 0x00003006083f75b2 */ /* 0x0000220008000100 */
[----:B------:R0:W0:Y:S01]  /*0290*/  SYNCS.EXCH.64 URZ, [UR8+0x18], UR4 ;  /* 0x00001804083f75b2 */ /* 0x0000220008000100 */
[----:B------:R0:W0:Y:S01]  /*02a0*/  SYNCS.EXCH.64 URZ, [UR8+0x38], UR6 ;  /* 0x00003806083f75b2 */ /* 0x0000220008000100 */
[----:B------:R-:W-:Y:S01]  /*02b0*/  NOP ;  /* 0x0000000000007918 */ /* 0x000fe20000000000 */
.L_x_2:
[----:B------:R-:W-:Y:S01]  /*02c0*/  SHF.R.S32.HI R7, RZ, 0x1f, R18 ;  /* 0x0000001fff077819 */ /* 0x000fe20000011412 */
[----:B------:R-:W5:Y:S01]  /*02d0*/  SHFL.IDX PT, R0, R0, RZ, 0x1f ;  /* 0x00001fff00007589 */ /* 0x000f6200000e0000 */
[----:B0-----:R-:W0:Y:S01]  /*02e0*/  S2UR UR8, SR_CTAID.X ;  /* 0x00000000000879c3 */ /* 0x001e220000002500 */
[----:B------:R-:W-:Y:S02]  /*02f0*/  ELECT P0, URZ, PT ;  /* 0x00000000003f782f */ /* 0x000fe40003800000 */
[----:B------:R-:W-:Y:S01]  /*0300*/  LEA.HI R7, R7, R18, RZ, 0x7 ;  /* 0x0000001207077211 */ /* 0x000fe200078f38ff */
[----:B------:R-:W1:Y:S01]  /*0310*/  S2R R4, SR_CTAID.Y ;  /* 0x0000000000047919 */ /* 0x000e620000002600 */
[----:B------:R-:W-:Y:S01]  /*0320*/  ULDC UR4, c[0x0][0x154] ;  /* 0x0000550000047ab9 */ /* 0x000fe20000000800 */
[----:B------:R-:W-:Y:S01]  /*0330*/  NOP ;  /* 0x0000000000007918 */ /* 0x000fe20000000000 */
[----:B------:R-:W-:Y:S01]  /*0340*/  LOP3.LUT R7, R7, 0xffffff80, RZ, 0xc0, !PT ;  /* 0xffffff8007077812 */ /* 0x000fe200078ec0ff */
[----:B------:R-:W-:Y:S01]  /*0350*/  NOP ;  /* 0x0000000000007918 */ /* 0x000fe20000000000 */
[----:B------:R-:W2:Y:S03]  /*0360*/  LDC R12, c[0x0][0x140] ;  /* 0x00005000ff0c7b82 */ /* 0x000ea60000000800 */
[----:B------:R-:W-:-:S05]  /*0370*/  IMAD.IADD R7, R18, 0x1, -R7 ;  /* 0x0000000112077824 */ /* 0x000fca00078e0a07 */
[----:B------:R-:W-:Y:S02]  /*0380*/  SHF.R.S32.HI R6, RZ, 0x1f, R7 ;  /* 0x0000001fff067819 */ /* 0x000fe40000011407 */
[----:B------:R-:W-:Y:S02]  /*0390*/  LOP3.LUT P2, RZ, R7, 0x7, RZ, 0xc0, !PT ;  /* 0x0000000707ff7812 */ /* 0x000fe4000784c0ff */
[----:B------:R-:W-:Y:S02]  /*03a0*/  LEA.HI R6, R6, R7, RZ, 0x3 ;  /* 0x0000000706067211 */ /* 0x000fe400078f18ff */
[----:B-----5:R-:W-:Y:S02]  /*03b0*/  ISETP.NE.OR P0, PT, R0, RZ, !P0 ;  /* 0x000000ff0000720c */ /* 0x020fe40004705670 */
[--C-:B------:R-:W-:Y:S02]  /*03c0*/  SHF.R.S32.HI R0, RZ, 0x3, R6.reuse ;  /* 0x00000003ff007819 */ /* 0x100fe40000011406 */
[----:B------:R-:W-:-:S02]  /*03d0*/  SHF.R.S32.HI R9, RZ, 0x1f, R6 ;  /* 0x0000001fff097819 */ /* 0x000fc40000011406 */
[----:B------:R-:W-:Y:S02]  /*03e0*/  SHF.R.S32.HI R6, RZ, 0x1f, R3 ;  /* 0x0000001fff067819 */ /* 0x000fe40000011403 */
[----:B------:R-:W-:Y:S02]  /*03f0*/  LEA.HI R9, R9, R0, RZ, 0x2 ;  /* 0x0000000009097211 */ /* 0x000fe400078f10ff */
[----:B------:R-:W-:Y:S02]  /*0400*/  LEA.HI R6, R6, R3, RZ, 0x2 ;  /* 0x0000000306067211 */ /* 0x000fe400078f10ff */
[----:B-1----:R-:W-:Y:S01]  /*0410*/  I2FP.F32.U32 R8, R4 ;  /* 0x0000000400087245 */ /* 0x002fe20000201000 */
[----:B------:R-:W-:Y:S01]  /*0420*/  VOTEU.ALL UP0, P0 ;  /* 0x00000000003f7886 */ /* 0x000fe20000000000 */
[----:B------:R-:W-:Y:S01]  /*0430*/  LOP3.LUT R6, R6, 0x3ffffffc, RZ, 0xc0, !PT ;  /* 0x3ffffffc06067812 */ /* 0x000fe200078ec0ff */
[----:B------:R-:W-:Y:S01]  /*0440*/  VOTEU.ALL UP1, P0 ;  /* 0x00000000003f7886 */ /* 0x000fe20000020000 */
[----:B------:R-:W-:Y:S01]  /*0450*/  LOP3.LUT R9, R9, 0xfffffffc, RZ, 0xc0, !PT ;  /* 0xfffffffc09097812 */ /* 0x000fe200078ec0ff */
[----:B------:R-:W-:Y:S01]  /*0460*/  FMUL R10, R8, UR4 ;  /* 0x00000004080a7c20 */ /* 0x000fe20008400000 */
[----:B------:R-:W1:Y:S01]  /*0470*/  @!UP0 S2UR UR7, SR_CgaCtaId ;  /* 0x00000000000789c3 */ /* 0x000e620000008800 */
[----:B------:R-:W-:Y:S01]  /*0480*/  IMAD.IADD R11, R3, 0x1, -R6 ;  /* 0x00000001030b7824 */ /* 0x000fe200078e0a06 */
[----:B0-----:R-:W-:Y:S01]  /*0490*/  I2FP.F32.U32 R6, UR8 ;  /* 0x0000000800067c45 */ /* 0x001fe20008201000 */
[----:B------:R-:W-:Y:S01]  /*04a0*/  IMAD.IADD R0, R0, 0x1, -R9 ;  /* 0x0000000100007824 */ /* 0x000fe200078e0a09 */
[----:B------:R-:W-:Y:S01]  /*04b0*/  ULDC UR4, c[0x0][0x150] ;  /* 0x0000540000047ab9 */ /* 0x000fe20000000800 */
[----:B------:R-:W0:Y:S01]  /*04c0*/  F2I.U32.TRUNC.NTZ R10, R10 ;  /* 0x0000000a000a7305 */ /* 0x000e22000020f000 */
[----:B------:R-:W-:Y:S01]  /*04d0*/  SHF.R.S32.HI R3, RZ, 0x1f, R2 ;  /* 0x0000001fff037819 */ /* 0x000fe20000011402 */
[----:B------:R-:W-:Y:S01]  /*04e0*/  FMUL R6, R6, UR4 ;  /* 0x0000000406067c20 */ /* 0x000fe20008400000 */
[----:B------:R-:W5:Y:S01]  /*04f0*/  LDC R9, c[0x0][0x148] ;  /* 0x00005200ff097b82 */ /* 0x000f620000000800 */
[----:B------:R-:W-:Y:S01]  /*0500*/  IMAD R11, R11, 0x4, R0 ;  /* 0x000000040b0b7824 */ /* 0x000fe200078e0200 */
[----:B------:R-:W-:Y:S01]  /*0510*/  LEA.HI R3, R3, R2, RZ, 0x2 ;  /* 0x0000000203037211 */ /* 0x000fe200078f10ff */
[----:B------:R-:W-:Y:S01]  /*0520*/  UMOV UR4, 0x20 ;  /* 0x0000002000047882 */ /* 0x000fe20000000000 */
[----:B------:R-:W-:Y:S01]  /*0530*/  @!UP0 UMOV UR6, 0x400 ;  /* 0x0000040000068882 */ /* 0x000fe20000000000 */
[----:B------:R-:W3:Y:S01]  /*0540*/  F2I.U32.TRUNC.NTZ R6, R6 ;  /* 0x0000000600067305 */ /* 0x000ee2000020f000 */
[----:B------:R-:W-:Y:S01]  /*0550*/  LOP3.LUT R3, R3, 0xfffffffc, RZ, 0xc0, !PT ;  /* 0xfffffffc03037812 */ /* 0x000fe200078ec0ff */
[----:B------:R-:W-:Y:S01]  /*0560*/  IMAD.SHL.U32 R22, R11, 0x4, RZ ;  /* 0x000000040b167824 */ /* 0x000fe200078e00ff */
[----:B------:R-:W4:Y:S01]  /*0570*/  LDC R8, c[0x0][0x144] ;  /* 0x00005100ff087b82 */ /* 0x000f220000000800 */
[----:B------:R-:W-:-:S04]  /*0580*/  @!UP0 UIADD3 UR4, -UR4, 0x100000, URZ ;  /* 0x0010000004048890 */ /* 0x000fc8000fffe13f */
[----:B------:R-:W-:Y:S02]  /*0590*/  @!UP0 USHF.L.U32 UR5, UR4, 0xb, URZ ;  /* 0x0000000b04058899 */ /* 0x000fe4000800063f */
[----:B------:R-:W-:Y:S01]  /*05a0*/  @!UP0 USHF.L.U32 UR4, UR4, 0x1, URZ ;  /* 0x0000000104048899 */ /* 0x000fe2000800063f */
[----:B--2---:R-:W-:Y:S01]  /*05b0*/  ISETP.EQ.U32.AND P3, PT, R12, 0x1, PT ;  /* 0x000000010c00780c */ /* 0x004fe20003f62070 */
[----:B------:R-:W-:Y:S01]  /*05c0*/  IMAD.IADD R0, R2, 0x1, -R3 ;  /* 0x0000000102007824 */ /* 0x000fe200078e0a03 */
[----:B------:R-:W-:Y:S01]  /*05d0*/  LOP3.LUT R22, R11, 0xc, R22, 0x78, !PT ;  /* 0x0000000c0b167812 */ /* 0x000fe200078e7816 */
[----:B0-----:R-:W-:Y:S01]  /*05e0*/  IMAD.MOV R14, RZ, RZ, -R10 ;  /* 0x000000ffff0e7224 */ /* 0x001fe200078e0a0a */
[----:B-1----:R-:W-:Y:S02]  /*05f0*/  @!UP0 ULEA UR6, UR7, UR6, 0x18 ;  /* 0x0000000607068291 */ /* 0x002fe4000f8ec03f */
[----:B------:R-:W-:Y:S01]  /*0600*/  ISETP.NE.AND P1, PT, R0, 0x3, PT ;  /* 0x000000030000780c */ /* 0x000fe20003f25270 */
[----:B------:R-:W-:Y:S01]  /*0610*/  VOTEU.ALL UP0, P0 ;  /* 0x00000000003f7886 */ /* 0x000fe20000000000 */
[----:B------:R-:W-:Y:S01]  /*0620*/  ISETP.LT.U32.AND P0, PT, R22, 0x2, !P2 ;  /* 0x000000021600780c */ /* 0x000fe20005701070 */
[----:B---3--:R-:W-:Y:S01]  /*0630*/  IMAD.MOV R3, RZ, RZ, -R6 ;  /* 0x000000ffff037224 */ /* 0x008fe200078e0a06 */
[----:B------:R-:W-:-:S02]  /*0640*/  ISETP.EQ.OR P1, PT, R0, RZ, !P1 ;  /* 0x000000ff0000720c */ /* 0x000fc40004f22670 */
[----:B------:R-:W-:Y:S01]  /*0650*/  ISETP.NE.AND P2, PT, R5, RZ, PT ;  /* 0x000000ff0500720c */ /* 0x000fe20003f45270 */
[----:B-----5:R-:W-:Y:S01]  /*0660*/  IMAD R7, R9, R14, R4 ;  /* 0x0000000e09077224 */ /* 0x020fe200078e0204 */
[----:B------:R-:W-:Y:S01]  /*0670*/  ISETP.EQ.AND P1, PT, R5, RZ, P1 ;  /* 0x000000ff0500720c */ /* 0x000fe20000f22270 */
[----:B------:R-:W0:Y:S02]  /*0680*/  FENCE.VIEW.ASYNC.S ;  /* 0x00000000000073c6 */ /* 0x000e240000000000 */
[----:B0-----:R0:W1:Y:S01]  /*0690*/  @!UP0 SYNCS.EXCH.64 URZ, [UR6+0x50], UR4 ;  /* 0x00005004063f85b2 */ /* 0x0010620008000100 */
[----:B------:R-:W-:Y:S02]  /*06a0*/  ISETP.NE.AND P4, PT, R7, R22, PT ;  /* 0x000000160700720c */ /* 0x000fe40003f85270 */
[----:B------:R-:W-:Y:S01]  /*06b0*/  SEL R19, RZ, 0x1, !P1 ;  /* 0x00000001ff137807 */ /* 0x000fe20004800000 */
[----:B----4-:R-:W-:Y:S02]  /*06c0*/  IMAD R3, R8, R3, UR8 ;  /* 0x0000000808037e24 */ /* 0x010fe4000f8e0203 */
[----:B------:R-:W-:-:S03]  /*06d0*/  VIADD R8, R5, 0xffffffff ;  /* 0xffffffff05087836 */ /* 0x000fc60000000000 */
[----:B------:R-:W-:Y:S02]  /*06e0*/  ISETP.EQ.OR P4, PT, R3, RZ, !P4 ;  /* 0x000000ff0300720c */ /* 0x000fe40006782670 */
[----:B------:R-:W-:Y:S02]  /*06f0*/  ISETP.GE.U32.AND P5, PT, R8, 0x2, PT ;  /* 0x000000020800780c */ /* 0x000fe40003fa6070 */
[----:B------:R-:W-:Y:S02]  /*0700*/  PLOP3.LUT P0, PT, P0, P4, PT, 0x80, 0x0 ;  /* 0x000000000000781c */ /* 0x000fe40000709070 */
[----:B------:R-:W-:Y:S01]  /*0710*/  SEL R19, R19, 0x2, P5 ;  /* 0x0000000213137807 */ /* 0x000fe20002800000 */
[----:B------:R0:W2:Y:S01]  /*0720*/  @!UP1 SYNCS.EXCH.64 URZ, [UR6+0x58], UR4 ;  /* 0x00005804063f95b2 */ /* 0x0000a20008000100 */
[----:B------:R-:W-:Y:S01]  /*0730*/  P2R R156, PR, RZ, 0x1 ;  /* 0x00000001ff9c7803 */ /* 0x000fe20000000000 */
[----:B------:R-:W-:Y:S01]  /*0740*/  NOP ;  /* 0x0000000000007918 */ /* 0x000fe20000000000 */
[----:B------:R-:W-:Y:S07]  /*0750*/  @!P3 BRA `(.L_x_3) ;  /* 0x000000000008b947 */ /* 0x000fee0003800000 */
[----:B-12---:R-:W-:Y:S01]  /*0760*/  UCGABAR_ARV ;  /* 0x00000000000079c7 */ /* 0x006fe20008000000 */
[----:B------:R-:W-:Y:S05]  /*0770*/  BRA `(.L_x_4) ;  /* 0x0000000000047947 */ /* 0x000fea0003800000 */
.L_x_3:
[----:B-12---:R-:W-:Y:S01]  /*0780*/  NOP ;  /* 0x0000000000007918 */ /* 0x006fe20000000000 */
.L_x_4:
[----:B------:R-:W1:Y:S01]  /*0790*/  LDC R2, c[0x0][0x65c] ;  /* 0x00019700ff027b82 */ /* 0x000e620000000800 */
[----:B------:R-:W-:Y:S02]  /*07a0*/  IMAD.U32 R6, RZ, RZ, UR8 ;  /* 0x00000008ff067e24 */ /* 0x000fe4000f8e00ff */
[----:B------:R-:W-:Y:S01]  /*07b0*/  IMAD.MOV.U32 R7, RZ, RZ, RZ ;  /* 0x000000ffff077224 */ /* 0x000fe200078e00ff */
[----:B-1----:R-:W-:-:S04]  /*07c0*/  ISETP.NE.AND P1, PT, R2, 0x1, PT ;  /* 0x000000010200780c */ /* 0x002fc80003f25270 */
[----:B------:R-:W-:-:S09]  /*07d0*/  P2R R5, PR, RZ, 0x2 ;  /* 0x00000002ff057803 */ /* 0x000fd20000000000 */
[----:B------:R-:W1:Y:S01]  /*07e0*/  @P1 LDC R17, c[0x0][0x10] ;  /* 0x00000400ff111b82 */ /* 0x000e620000000800 */
[----:B------:R-:W-:Y:S02]  /*07f0*/  @P1 IMAD.MOV.U32 R5, RZ, RZ, RZ ;  /* 0x000000ffff051224 */ /* 0x000fe400078e00ff */
[----:B------:R-:W-:-:S05]  /*0800*/  @P1 IMAD.MOV.U32 R13, RZ, RZ, RZ ;  /* 0x000000ffff0d1224 */ /* 0x000fca00078e00ff */
[----:B------:R-:W2:Y:S01]  /*0810*/  @!P1 LDC R11, c[0x0][0xc] ;  /* 0x00000300ff0b9b82 */ /* 0x000ea20000000800 */
[----:B-1----:R-:W-:-:S04]  /*0820*/  @P1 IMAD.WIDE.U32 R16, R17, UR8, R4 ;  /* 0x0000000811101c25 */ /* 0x002fc8000f8e0004 */
[----:B------:R-:W-:Y:S02]  /*0830*/  @P1 IMAD.IADD R17, R17, 0x1, R13 ;  /* 0x0000000111111824 */ /* 0x000fe400078e020d */
[----:B--2---:R-:W-:-:S04]  /*0840*/  @!P1 IMAD.WIDE.U32 R6, R4, R11, R6 ;  /* 0x0000000b04069225 */ /* 0x004fc800078e0006 */
[----:B------:R-:W-:Y:S02]  /*0850*/  @!P1 IMAD.MOV.U32 R16, RZ, RZ, R6 ;  /* 0x000000ffff109224 */ /* 0x000fe400078e0006 */
[----:B------:R-:W-:Y:S01]  /*0860*/  @!P1 IMAD.MOV.U32 R17, RZ, RZ, R7 ;  /* 0x000000ffff119224 */ /* 0x000fe200078e0007 */
[----:B------:R-:W-:Y:S06]  /*0870*/  @!P3 BRA `(.L_x_5) ;  /* 0x00000000000cb947 */ /* 0x000fec0003800000 */
[----:B------:R-:W-:Y:S01]  /*0880*/  UCGABAR_WAIT ;  /* 0x0000000000007dc7 */ /* 0x000fe20008000000 */
[----:B------:R-:W-:Y:S01]  /*0890*/  CCTL.IVALL ;  /* 0x00000000ff00798f */ /* 0x000fe20002000000 */
[----:B------:R-:W-:Y:S05]  /*08a0*/  BRA `(.L_x_6) ;  /* 0x0000000000047947 */ /* 0x000fea0003800000 */
.L_x_5:
[----:B------:R-:W-:Y:S06]  /*08b0*/  BAR.SYNC.DEFER_BLOCKING 0x0 ;  /* 0x0000000000007b1d */ /* 0x000fec0000010000 */
.L_x_6:
[----:B------:R-:W-:Y:S05]  /*08c0*/  @!P2 BRA `(.L_x_7) ;  /* 0x000000980064a947 */ /* 0x000fea0003800000 */
[----:B------:R-:W-:-:S13]  /*08d0*/  ISETP.GT.U32.AND P0, PT, R8, 0x1, PT ;  /* 0x000000010800780c */ /* 0x000fda0003f04070 */
[----:B0-----:R-:W-:Y:S05]  /*08e0*/  @P0 EXIT ;  /* 0x000000000000094d */ /* 0x001fea0003800000 */
[----:B------:R-:W-:Y:S01]  /*08f0*/  ULDC.64 UR4, c[0x0][0x650] ;  /* 0x0001940000047ab9 */ /* 0x000fe20000000a00 */
[----:B------:R-:W-:Y:S01]  /*0900*/  PRMT R0, RZ, 0x7610, R0 ;  /* 0x00007610ff007816 */ /* 0x000fe20000000000 */
[----:B------:R-:W-:Y:S01]  /*0910*/  IMAD.MOV.U32 R153, RZ, RZ, -0x1 ;  /* 0xffffffffff997424 */ /* 0x000fe200078e00ff */
[----:B------:R-:W-:Y:S01]  /*0920*/  ISETP.GE.U32.AND P0, PT, R16, UR4, PT ;  /* 0x0000000410007c0c */ /* 0x000fe2000bf06070 */
[----:B------:R-:W-:Y:S02]  /*0930*/  IMAD.MOV.U32 R152, RZ, RZ, -0x1 ;  /* 0xffffffffff987424 */ /* 0x000fe400078e00ff */
[----:B------:R-:W-:Y:S01]  /*0940*/  IMAD.MOV.U32 R23, RZ, RZ, -0x1 ;  /* 0xffffffffff177424 */ /* 0x000fe200078e00ff */
[----:B------:R-:W-:-:S13]  /*0950*/  ISETP.GE.U32.AND.EX P0, PT, R17, UR5, PT, P0 ;  /* 0x0000000511007c0c */ /* 0x000fda000bf06100 */
[----:B------:R-:W-:Y:S05]  /*0960*/  @P0 BRA `(.L_x_8) ;  /* 0x00000004002c0947 */ /* 0x000fea0003800000 */
[----:B------:R-:W0:Y:S01]  /*0970*/  LDC.64 R20, c[0x0][0x628] ;  /* 0x00018a00ff147b82 */ /* 0x000e220000000a00 */
[----:B------:R-:W-:Y:S02]  /*0980*/  IMAD.MOV.U32 R6, RZ, RZ, R16 ;  /* 0x000000ffff067224 */ /* 0x000fe400078e0010 */
[----:B------:R-:W-:-:S05]  /*0990*/  IMAD.MOV.U32 R7, RZ, RZ, R17 ;  /* 0x000000ffff077224 */ /* 0x000fca00078e0011 */
[----:B------:R-:W1:Y:S08]  /*09a0*/  LDC R0, c[0x0][0x630] ;  /* 0x00018c00ff007b82 */ /* 0x000e700000000800 */
[----:B------:R-:W2:Y:S01]  /*09b0*/  LDC.64 R24, c[0x0][0x620] ;  /* 0x00018800ff187b82 */ /* 0x000ea20000000a00 */
[----:B0-----:R-:W-:-:S04]  /*09c0*/  ISETP.NE.U32.AND P0, PT, R20, RZ, PT ;  /* 0x000000ff1400720c */ /* 0x001fc80003f05070 */
[----:B------:R-:W-:-:S13]  /*09d0*/  ISETP.NE.AND.EX P0, PT, R21, RZ, PT, P0 ;  /* 0x000000ff1500720c */ /* 0x000fda0003f05300 */
[----:B-12---:R-:W-:Y:S05]  /*09e0*/  @!P0 BRA `(.L_x_9) ;  /* 0x0000000000288947 */ /* 0x006fea0003800000 */
[----:B------:R-:W0:Y:S02]  /*09f0*/  LDC R13, c[0x0][0x634] ;  /* 0x00018d00ff0d7b82 */ /* 0x000e240000000800 */
[----:B0-----:R-:W-:-:S05]  /*0a00*/  IADD3 R13, P0, R16, R13, RZ ;  /* 0x0000000d100d7210 */ /* 0x001fca0007f1e0ff */
[----:B------:R-:W-:-:S04]  /*0a10*/  IMAD.X R15, RZ, RZ, R17, P0 ;  /* 0x000000ffff0f7224 */ /* 0x000fc800000e0611 */
[----:B------:R-:W-:-:S04]  /*0a20*/  IMAD.WIDE.U32 R6, R15, R20, RZ ;  /* 0x000000140f067225 */ /* 0x000fc800078e00ff */
[----:B------:R-:W-:-:S04]  /*0a30*/  IMAD.WIDE.U32 R10, P0, R13, R21, R6 ;  /* 0x000000150d0a7225 */ /* 0x000fc80007800006 */
[----:B------:R-:W-:-:S04]  /*0a40*/  IMAD.WIDE.U32 R6, R13, R20, RZ ;  /* 0x000000140d067225 */ /* 0x000fc800078e00ff */
[----:B------:R-:W-:Y:S01]  /*0a50*/  IMAD.X R13, RZ, RZ, RZ, P0 ;  /* 0x000000ffff0d7224 */ /* 0x000fe200000e06ff */
[----:B------:R-:W-:Y:S01]  /*0a60*/  IADD3 RZ, P0, R7, R10, RZ ;  /* 0x0000000a07ff7210 */ /* 0x000fe20007f1e0ff */
[----:B------:R-:W-:-:S04]  /*0a70*/  IMAD.MOV.U32 R12, RZ, RZ, R11 ;  /* 0x000000ffff0c7224 */ /* 0x000fc800078e000b */
[----:B------:R-:W-:-:S08]  /*0a80*/  IMAD.WIDE.U32.X R6, R15, R21, R12, P0 ;  /* 0x000000150f067225 */ /* 0x000fd000000e040c */
.L_x_9:
[----:B------:R-:W0:Y:S01]  /*0a90*/  LDC.64 R20, c[0x0][0x640] ;  /* 0x00019000ff147b82 */ /* 0x000e220000000a00 */
[--C-:B------:R-:W-:Y:S01]  /*0aa0*/  SHF.R.U64 R27, R6, R0, R7.reuse ;  /* 0x00000000061b7219 */ /* 0x100fe20000001207 */
[----:B------:R-:W-:Y:S01]  /*0ab0*/  IMAD R28, R9, R14, R4 ;  /* 0x0000000e091c7224 */ /* 0x000fe200078e0204 */
[----:B------:R-:W-:Y:S02]  /*0ac0*/  SHF.R.U32.HI R0, RZ, R0, R7 ;  /* 0x00000000ff007219 */ /* 0x000fe40000011607 */
[----:B------:R-:W-:-:S03]  /*0ad0*/  IADD3 R5, P0, RZ, -R27, RZ ;  /* 0x8000001bff057210 */ /* 0x000fc60007f1e0ff */
[----:B------:R-:W1:Y:S02]  /*0ae0*/  LDC R8, c[0x0][0x618] ;  /* 0x00018600ff087b82 */ /* 0x000e640000000800 */
[----:B------:R-:W-:-:S04]  /*0af0*/  IMAD.X R7, RZ, RZ, ~R0, P0 ;  /* 0x000000ffff077224 */ /* 0x000fc800000e0e00 */
[-C--:B------:R-:W-:Y:S02]  /*0b00*/  IMAD R0, R7, R24.reuse, RZ ;  /* 0x0000001807007224 */ /* 0x080fe400078e02ff */
[----:B------:R-:W2:Y:S01]  /*0b10*/  LDC R11, c[0x0][0x608] ;  /* 0x00018200ff0b7b82 */ /* 0x000ea20000000800 */
[----:B------:R-:W-:-:S04]  /*0b20*/  IMAD.WIDE.U32 R6, R5, R24, R16 ;  /* 0x0000001805067225 */ /* 0x000fc800078e0010 */
[----:B------:R-:W-:Y:S02]  /*0b30*/  IMAD R5, R5, R25, R0 ;  /* 0x0000001905057224 */ /* 0x000fe400078e0200 */
[----:B------:R-:W-:Y:S01]  /*0b40*/  IMAD.MOV.U32 R25, RZ, RZ, 0x1 ;  /* 0x00000001ff197424 */ /* 0x000fe200078e00ff */
[----:B------:R-:W3:Y:S01]  /*0b50*/  LDC R12, c[0x0][0x658] ;  /* 0x00019600ff0c7b82 */ /* 0x000ee20000000800 */
[----:B0-----:R-:W-:Y:S01]  /*0b60*/  ISETP.NE.U32.AND P0, PT, R20, RZ, PT ;  /* 0x000000ff1400720c */ /* 0x001fe20003f05070 */
[----:B------:R-:W-:Y:S02]  /*0b70*/  IMAD.IADD R5, R7, 0x1, R5 ;  /* 0x0000000107057824 */ /* 0x000fe400078e0205 */
[----:B------:R-:W-:Y:S01]  /*0b80*/  IMAD.MOV.U32 R7, RZ, RZ, -0x1 ;  /* 0xffffffffff077424 */ /* 0x000fe200078e00ff */
[----:B------:R-:W-:-:S03]  /*0b90*/  ISETP.NE.AND.EX P0, PT, R21, RZ, PT, P0 ;  /* 0x000000ff1500720c */ /* 0x000fc60003f05300 */
[----:B------:R-:W0:Y:S01]  /*0ba0*/  LDC R15, c[0x0][0x600] ;  /* 0x00018000ff0f7b82 */ /* 0x000e220000000800 */
[-CC-:B-1----:R-:W-:Y:S02]  /*0bb0*/  SHF.R.U64 R13, R6, R8.reuse, R5.reuse ;  /* 0x00000008060d7219 */ /* 0x182fe40000001205 */
[----:B------:R-:W-:-:S05]  /*0bc0*/  SHF.R.U32.HI R0, RZ, R8, R5 ;  /* 0x00000008ff007219 */ /* 0x000fca0000011605 */
[----:B------:R-:W1:Y:S01]  /*0bd0*/  LDC R23, c[0x0][0x648] ;  /* 0x00019200ff177b82 */ /* 0x000e620000000800 */
[-CC-:B--2---:R-:W-:Y:S02]  /*0be0*/  SHF.R.U64 R29, R13, R11.reuse, R0.reuse ;  /* 0x0000000b0d1d7219 */ /* 0x184fe40000001200 */
[----:B------:R-:W-:-:S05]  /*0bf0*/  SHF.R.U32.HI R5, RZ, R11, R0 ;  /* 0x0000000bff057219 */ /* 0x000fca0000011600 */
[----:B------:R-:W2:Y:S01]  /*0c00*/  LDC R24, c[0x0][0x638] ;  /* 0x00018e00ff187b82 */ /* 0x000ea20000000800 */
[-CC-:B---3--:R-:W-:Y:S02]  /*0c10*/  SHF.R.U64 R14, R29, R12.reuse, R5.reuse ;  /* 0x0000000c1d0e7219 */ /* 0x188fe40000001205 */
[-C--:B------:R-:W-:Y:S02]  /*0c20*/  SHF.L.U32 R0, R7, R12.reuse, RZ ;  /* 0x0000000c07007219 */ /* 0x080fe400000006ff */
[----:B------:R-:W-:Y:S01]  /*0c30*/  SHF.R.U32.HI R5, RZ, R12, R5 ;  /* 0x0000000cff057219 */ /* 0x000fe20000011605 */
[----:B------:R-:W-:Y:S01]  /*0c40*/  IMAD.MOV.U32 R4, RZ, RZ, R14 ;  /* 0x000000ffff047224 */ /* 0x000fe200078e000e */
[----:B------:R-:W-:Y:S01]  /*0c50*/  LOP3.LUT R10, RZ, R0, RZ, 0x33, !PT ;  /* 0x00000000ff0a7212 */ /* 0x000fe200078e33ff */
[----:B------:R-:W3:Y:S01]  /*0c60*/  LDC R26, c[0x0][0x610] ;  /* 0x00018400ff1a7b82 */ /* 0x000ee20000000800 */
[----:B------:R-:W-:Y:S05]  /*0c70*/  @!P0 BRA `(.L_x_10) ;  /* 0x0000000000288947 */ /* 0x000fea0003800000 */
[----:B------:R-:W4:Y:S02]  /*0c80*/  LDC R9, c[0x0][0x64c] ;  /* 0x00019300ff097b82 */ /* 0x000f240000000800 */
[----:B----4-:R-:W-:-:S05]  /*0c90*/  IADD3 R9, P0, R14, R9, RZ ;  /* 0x000000090e097210 */ /* 0x010fca0007f1e0ff */
        /* <DEDUP_REMOVED lines=8> */
.L_x_10:
[----:B-1----:R-:W-:Y:S01]  /*0d20*/  SHF.R.U64 R4, R4, R23, R5 ;  /* 0x0000001704047219 */ /* 0x002fe20000001205 */
[----:B0-----:R-:W-:Y:S01]  /*0d30*/  VIADD R6, R15, 0xffffffff ;  /* 0xffffffff0f067836 */ /* 0x001fe20000000000 */
[----:B------:R-:W-:Y:S01]  /*0d40*/  SHF.L.U32 R0, R25, R12, RZ ;  /* 0x0000000c19007219 */ /* 0x000fe200000006ff */
[----:B------:R-:W-:Y:S01]  /*0d50*/  IMAD.MOV.U32 R23, RZ, RZ, R27 ;  /* 0x000000ffff177224 */ /* 0x000fe200078e001b */
[----:B------:R-:W-:Y:S01]  /*0d60*/  LOP3.LUT R5, R29, R10, RZ, 0xc0, !PT ;  /* 0x0000000a1d057212 */ /* 0x000fe200078ec0ff */
[----:B------:R-:W-:Y:S01]  /*0d70*/  IMAD.MOV R7, RZ, RZ, -R4 ;  /* 0x000000ffff077224 */ /* 0x000fe200078e0a04 */
[----:B------:R-:W-:Y:S02]  /*0d80*/  SEL R3, R3, R28, !P1 ;  /* 0x0000001c03037207 */ /* 0x000fe40004800000 */
[----:B------:R-:W-:Y:S01]  /*0d90*/  LOP3.LUT R6, R13, R6, RZ, 0xc0, !PT ;  /* 0x000000060d067212 */ /* 0x000fe200078ec0ff */
[----:B------:R-:W-:Y:S02]  /*0da0*/  IMAD R4, R0, R4, R5 ;  /* 0x0000000400047224 */ /* 0x000fe400078e0205 */
[----:B--2---:R-:W-:-:S02]  /*0db0*/  IMAD R0, R7, R24, R14 ;  /* 0x0000001807007224 */ /* 0x004fc400078e020e */
[----:B---3--:R-:W-:Y:S02]  /*0dc0*/  IMAD R3, R4, R26, R3 ;  /* 0x0000001a04037224 */ /* 0x008fe400078e0203 */
[----:B------:R-:W-:Y:S02]  /*0dd0*/  IMAD.MOV.U32 R5, RZ, RZ, 0x1 ;  /* 0x00000001ff057424 */ /* 0x000fe400078e00ff */
[----:B------:R-:W-:-:S03]  /*0de0*/  IMAD R4, R0, R15, R6 ;  /* 0x0000000f00047224 */ /* 0x000fc600078e0206 */
[----:B------:R-:W-:Y:S02]  /*0df0*/  PRMT R0, R5, 0x7610, R0 ;  /* 0x0000761005007816 */ /* 0x000fe40000000000 */
[----:B------:R-:W-:Y:S02]  /*0e00*/  SEL R152, R4, R3, !P1 ;  /* 0x0000000304987207 */ /* 0x000fe40004800000 */
[----:B------:R-:W-:-:S07]  /*0e10*/  SEL R153, R3, R4, !P1 ;  /* 0x0000000403997207 */ /* 0x000fce0004800000 */
.L_x_8:
[----:B------:R-:W-:-:S08]  /*0e20*/  NOP ;  /* 0x0000000000007918 */ /* 0x000fd00000000000 */
[----:B------:R-:W0:Y:S02]  /*0e30*/  USETMAXREG.TRY_ALLOC.CTAPOOL UP0, 0xe8 ;  /* 0x000000e8000079c8 */ /* 0x000e240008000600 */
[----:B0-----:R-:W-:-:S13]  /*0e40*/  PLOP3.LUT P0, PT, PT, PT, UP0, 0x80, 0x0 ;  /* 0x000000000000781c */ /* 0x001fda0003f0f008 */
[----:B------:R-:W-:Y:S05]  /*0e50*/  @!P0 BRA `(.L_x_8) ;  /* 0xfffffffc00f08947 */ /* 0x000fea000383ffff */
[----:B------:R-:W-:Y:S01]  /*0e60*/  ULDC.64 UR4, c[0x0][0x598] ;  /* 0x0001660000047ab9 */ /* 0x000fe20000000a00 */
[----:B------:R-:W-:Y:S01]  /*0e70*/  ULDC.64 UR36, c[0x0][0x208] ;  /* 0x0000820000247ab9 */ /* 0x000fe20000000a00 */
[----:B------:R-:W-:-:S04]  /*0e80*/  ISETP.NE.U32.AND P0, PT, RZ, UR4, PT ;  /* 0x00000004ff007c0c */ /* 0x000fc8000bf05070 */
[----:B------:R-:W-:-:S13]  /*0e90*/  ISETP.NE.AND.EX P0, PT, RZ, UR5, PT, P0 ;  /* 0x00000005ff007c0c */ /* 0x000fda000bf05300 */
[----:B------:R-:W-:Y:S05]  /*0ea0*/  @!P0 BRA `(.L_x_11) ;  /* 0x00000000001c8947 */ /* 0x000fea0003800000 */
[----:B------:R-:W0:Y:S02]  /*0eb0*/  LDC.64 R4, c[0x0][0x598] ;  /* 0x00016600ff047b82 */ /* 0x000e240000000a00 */
[----:B0-----:R-:W2:Y:S02]  /*0ec0*/  LDG.E.64 R4, desc[UR36][R4.64] ;  /* 0x0000002404047981 */ /* 0x001ea4000c1e1b00 */
[----:B--2---:R-:W-:-:S04]  /*0ed0*/  ISETP.NE.U32.AND P0, PT, R4, RZ, PT ;  /* 0x000000ff0400720c */ /* 0x004fc80003f05070 */
[----:B------:R-:W-:-:S13]  /*0ee0*/  ISETP.NE.AND.EX P0, PT, R5, RZ, PT, P0 ;  /* 0x000000ff0500720c */ /* 0x000fda0003f05300 */
[----:B------:R-:W-:Y:S05]  /*0ef0*/  @!P0 BRA `(.L_x_11) ;  /* 0x0000000000088947 */ /* 0x000fea0003800000 */
[----:B------:R0:W5:Y:S01]  /*0f00*/  LD.E R154, desc[UR36][R4.64] ;  /* 0x00000024049a7980 */ /* 0x000162000c101900 */
[----:B------:R-:W-:Y:S05]  /*0f10*/  BRA `(.L_x_12) ;  /* 0x0000000000247947 */ /* 0x000fea0003800000 */
.L_x_11:
[----:B------:R-:W-:Y:S02]  /*0f20*/  ULDC.64 UR4, c[0x0][0x588] ;  /* 0x0001620000047ab9 */ /* 0x000fe40000000a00 */
[----:B------:R-:W-:-:S04]  /*0f30*/  ISETP.NE.U32.AND P0, PT, RZ, UR4, PT ;  /* 0x00000004ff007c0c */ /* 0x000fc8000bf05070 */
[----:B------:R-:W-:-:S13]  /*0f40*/  ISETP.NE.AND.EX P0, PT, RZ, UR5, PT, P0 ;  /* 0x00000005ff007c0c */ /* 0x000fda000bf05300 */
[----:B------:R-:W-:Y:S05]  /*0f50*/  @!P0 BRA `(.L_x_13) ;  /* 0x00000000000c8947 */ /* 0x000fea0003800000 */
[----:B------:R-:W0:Y:S02]  /*0f60*/  LDC.64 R154, c[0x0][0x588] ;  /* 0x00016200ff9a7b82 */ /* 0x000e240000000a00 */
[----:B0-----:R1:W5:Y:S01]  /*0f70*/  LDG.E R154, desc[UR36][R154.64] ;  /* 0x000000249a9a7981 */ /* 0x001362000c1e1900 */
[----:B------:R-:W-:Y:S05]  /*0f80*/  BRA `(.L_x_12) ;  /* 0x0000000000087947 */ /* 0x000fea0003800000 */
.L_x_13:
[----:B------:R-:W-:Y:S02]  /*0f90*/  ULDC UR4, c[0x0][0x580] ;  /* 0x0001600000047ab9 */ /* 0x000fe40000000800 */
[----:B------:R-:W-:-:S07]  /*0fa0*/  IMAD.U32 R154, RZ, RZ, UR4 ;  /* 0x00000004ff9a7e24 */ /* 0x000fce000f8e00ff */
.L_x_12:
[----:B------:R-:W-:Y:S02]  /*0fb0*/  ULDC.64 UR4, c[0x0][0x5a0] ;  /* 0x0001680000047ab9 */ /* 0x000fe40000000a00 */
[----:B------:R-:W-:-:S04]  /*0fc0*/  ISETP.NE.U32.AND P0, PT, RZ, UR4, PT ;  /* 0x00000004ff007c0c */ /* 0x000fc8000bf05070 */
[----:B------:R-:W-:-:S13]  /*0fd0*/  ISETP.NE.AND.EX P0, PT, RZ, UR5, PT, P0 ;  /* 0x00000005ff007c0c */ /* 0x000fda000bf05300 */
[----:B------:R-:W-:Y:S05]  /*0fe0*/  @!P0 BRA `(.L_x_14) ;  /* 0x00000000001c8947 */ /* 0x000fea0003800000 */
[----:B0-----:R-:W0:Y:S02]  /*0ff0*/  LDC.64 R4, c[0x0][0x5a0] ;  /* 0x00016800ff047b82 */ /* 0x001e240000000a00 */
[----:B0-----:R-:W2:Y:S02]  /*1000*/  LDG.E.64 R4, desc[UR36][R4.64] ;  /* 0x0000002404047981 */ /* 0x001ea4000c1e1b00 */
[----:B--2---:R-:W-:-:S04]  /*1010*/  ISETP.NE.U32.AND P0, PT, R4, RZ, PT ;  /* 0x000000ff0400720c */ /* 0x004fc80003f05070 */
[----:B------:R-:W-:-:S13]  /*1020*/  ISETP.NE.AND.EX P0, PT, R5, RZ, PT, P0 ;  /* 0x000000ff0500720c */ /* 0x000fda0003f05300 */
[----:B------:R-:W-:Y:S05]  /*1030*/  @!P0 BRA `(.L_x_14) ;  /* 0x0000000000088947 */ /* 0x000fea0003800000 */
[----:B-1----:R0:W5:Y:S01]  /*1040*/  LD.E R155, desc[UR36][R4.64] ;  /* 0x00000024049b7980 */ /* 0x002162000c101900 */
[----:B------:R-:W-:Y:S05]  /*1050*/  BRA `(.L_x_15) ;  /* 0x0000000000247947 */ /* 0x000fea0003800000 */
.L_x_14:
[----:B------:R-:W-:Y:S02]  /*1060*/  ULDC.64 UR4, c[0x0][0x590] ;  /* 0x0001640000047ab9 */ /* 0x000fe40000000a00 */
[----:B------:R-:W-:-:S04]  /*1070*/  ISETP.NE.U32.AND P0, PT, RZ, UR4, PT ;  /* 0x00000004ff007c0c */ /* 0x000fc8000bf05070 */
[----:B------:R-:W-:-:S13]  /*1080*/  ISETP.NE.AND.EX P0, PT, RZ, UR5, PT, P0 ;  /* 0x00000005ff007c0c */ /* 0x000fda000bf05300 */
[----:B------:R-:W-:Y:S05]  /*1090*/  @!P0 BRA `(.L_x_16) ;  /* 0x00000000000c8947 */ /* 0x000fea0003800000 */
[----:B0-----:R-:W1:Y:S02]  /*10a0*/  LDC.64 R4, c[0x0][0x590] ;  /* 0x00016400ff047b82 */ /* 0x001e640000000a00 */
[----:B-1----:R1:W5:Y:S01]  /*10b0*/  LDG.E R155, desc[UR36][R4.64] ;  /* 0x00000024049b7981 */ /* 0x002362000c1e1900 */
[----:B------:R-:W-:Y:S05]  /*10c0*/  BRA `(.L_x_15) ;  /* 0x0000000000087947 */ /* 0x000fea0003800000 */
.L_x_16:
[----:B------:R-:W-:Y:S02]  /*10d0*/  ULDC UR4, c[0x0][0x584] ;  /* 0x0001610000047ab9 */ /* 0x000fe40000000800 */
[----:B-1----:R-:W-:-:S07]  /*10e0*/  IMAD.U32 R155, RZ, RZ, UR4 ;  /* 0x00000004ff9b7e24 */ /* 0x002fce000f8e00ff */
.L_x_15:
[----:B------:R-:W-:-:S13]  /*10f0*/  LOP3.LUT P0, RZ, R0, 0xff, RZ, 0xc0, !PT ;  /* 0x000000ff00ff7812 */ /* 0x000fda000780c0ff */
[----:B------:R-:W-:Y:S05]  /*1100*/  @!P0 EXIT ;  /* 0x000000000000894d */ /* 0x000fea0003800000 */
[----:B------:R-:W-:Y:S01]  /*1110*/  ULDC UR4, c[0x0][0x28c] ;  /* 0x0000a30000047ab9 */ /* 0x000fe20000000800 */
[----:B------:R-:W-:Y:S01]  /*1120*/  LOP3.LUT R157, R19, 0x1, RZ, 0xfc, !PT ;  /* 0x00000001139d7812 */ /* 0x000fe200078efcff */
[----:B------:R-:W-:Y:S01]  /*1130*/  UIADD3 UR4, UR4, 0x3f, URZ ;  /* 0x0000003f04047890 */ /* 0x000fe2000fffe03f */
[----:B------:R-:W-:Y:S01]  /*1140*/  UMOV UR38, URZ ;  /* 0x0000003f00267c82 */ /* 0x000fe20008000000 */
[----:B------:R-:W-:Y:S02]  /*1150*/  UMOV UR39, URZ ;  /* 0x0000003f00277c82 */ /* 0x000fe40008000000 */
[----:B------:R-:W-:-:S04]  /*1160*/  USHF.R.S32.HI UR5, URZ, 0x1f, UR4 ;  /* 0x0000001f3f057899 */ /* 0x000fc80008011404 */
[----:B------:R-:W-:-:S04]  /*1170*/  ULEA.HI UR5, UR5, UR4, URZ, 0x6 ;  /* 0x0000000405057291 */ /* 0x000fc8000f8f303f */
[----:B------:R-:W-:-:S12]  /*1180*/  USHF.R.S32.HI UR40, URZ, 0x6, UR5 ;  /* 0x000000063f287899 */ /* 0x000fd80008011405 */
.L_x_290:
[----:B------:R-:W-:Y:S01]  /*1190*/  LOP3.LUT R0, R18, 0x80, RZ, 0xc0, !PT ;  /* 0x0000008012007812 */ /* 0x000fe200078ec0ff */
[----:B--2---:R-:W2:Y:S01]  /*11a0*/  S2UR UR7, SR_CgaCtaId ;  /* 0x00000000000779c3 */ /* 0x004ea20000008800 */
[----:B------:R-:W-:Y:S02]  /*11b0*/  UMOV UR6, 0x400 ;  /* 0x0000040000067882 */ /* 0x000fe40000000000 */
[----:B------:R-:W-:-:S06]  /*11c0*/  SHF.R.U32.HI R0, RZ, 0x7, R0 ;  /* 0x00000007ff007819 */ /* 0x000fcc0000011600 */
[----:B---3--:R-:W3:Y:S01]  /*11d0*/  SHFL.IDX PT, R0, R0, RZ, 0x1f ;  /* 0x00001fff00007589 */ /* 0x008ee200000e0000 */
[----:B--2---:R-:W-:Y:S01]  /*11e0*/  ULEA UR6, UR7, UR6, 0x18 ;  /* 0x0000000607067291 */ /* 0x004fe2000f8ec03f */
[----:B---3--:R-:W-:-:S13]  /*11f0*/  R2UR UR4, R0 ;  /* 0x00000000000472ca */ /* 0x008fda00000e0000 */
[----:B------:R-:W-:-:S04]  /*1200*/  ULEA.HI UR5, UR4, UR4, URZ, 0x1 ;  /* 0x0000000404057291 */ /* 0x000fc8000f8f083f */
[----:B------:R-:W-:-:S04]  /*1210*/  ULOP3.LUT UR5, UR5, 0x7fffe, URZ, 0xc0, !UPT ;  /* 0x0007fffe05057892 */ /* 0x000fc8000f8ec03f */
[----:B------:R-:W-:-:S03]  /*1220*/  UIADD3 UR5, UR4, -UR5, URZ ;  /* 0x8000000504057290 */ /* 0x000fc6000fffe03f */
[----:B------:R-:W-:Y:S01]  /*1230*/  ULDC UR4, c[0x0][0x28c] ;  /* 0x0000a30000047ab9 */ /* 0x000fe20000000800 */
[----:B------:R-:W-:Y:S01]  /*1240*/  ULEA UR5, UR5, UR6, 0xd ;  /* 0x0000000605057291 */ /* 0x000fe2000f8e683f */
[----:B------:R-:W-:-:S03]  /*1250*/  ISETP.LT.AND P0, PT, RZ, UR4, PT ;  /* 0x00000004ff007c0c */ /* 0x000fc6000bf01270 */
[----:B------:R-:W-:-:S04]  /*1260*/  UIADD3 UR5, UR5, 0x100, URZ ;  /* 0x0000010005057890 */ /* 0x000fc8000fffe03f */
[----:B------:R-:W-:-:S04]  /*1270*/  USHF.R.U32.HI UR5, URZ, 0x4, UR5 ;  /* 0x000000043f057899 */ /* 0x000fc80008011605 */
[----:B------:R-:W-:Y:S02]  /*1280*/  ULOP3.LUT UR41, UR5, 0x3fff, URZ, 0xc0, !UPT ;  /* 0x00003fff05297892 */ /* 0x000fe4000f8ec03f */
[----:B-1----:R-:W-:Y:S10]  /*1290*/  @P0 BRA `(.L_x_17) ;  /* 0x0000000000400947 */ /* 0x002ff40003800000 */
[----:B------:R-:W-:Y:S01]  /*12a0*/  MOV R0, 0x0 ;  /* 0x0000000000007802 */ /* 0x000fe20000000f00 */
[----:B------:R-:W-:Y:S01]  /*12b0*/  ULDC.64 UR4, c[0x4][0x68] ;  /* 0x01001a0000047ab9 */ /* 0x000fe20000000a00 */
[----:B------:R-:W-:Y:S01]  /*12c0*/  ULDC.64 UR6, c[0x4][0x8] ;  /* 0x0100020000067ab9 */ /* 0x000fe20000000a00 */
[----:B01----:R-:W-:Y:S01]  /*12d0*/  IMAD.U32 R4, RZ, RZ, UR4 ;  /* 0x00000004ff047e24 */ /* 0x003fe2000f8e00ff */
[----:B------:R0:W1:Y:S01]  /*12e0*/  LDC.64 R14, c[0x4][R0] ;  /* 0x01000000000e7b82 */ /* 0x0000620000000a00 */
[----:B------:R-:W-:Y:S01]  /*12f0*/  IMAD.U32 R5, RZ, RZ, UR5 ;  /* 0x00000005ff057e24 */ /* 0x000fe2000f8e00ff */
[----:B------:R-:W-:Y:S01]  /*1300*/  ULDC.64 UR4, c[0x4][0x70] ;  /* 0x01001c0000047ab9 */ /* 0x000fe20000000a00 */
[----:B------:R-:W-:Y:S02]  /*1310*/  IMAD.U32 R10, RZ, RZ, UR6 ;  /* 0x00000006ff0a7e24 */ /* 0x000fe4000f8e00ff */
[----:B------:R-:W-:Y:S02]  /*1320*/  IMAD.U32 R6, RZ, RZ, UR4 ;  /* 0x00000004ff067e24 */ /* 0x000fe4000f8e00ff */
[----:B------:R-:W-:-:S02]  /*1330*/  IMAD.U32 R7, RZ, RZ, UR5 ;  /* 0x00000005ff077e24 */ /* 0x000fc4000f8e00ff */
[----:B------:R-:W-:Y:S02]  /*1340*/  IMAD.U32 R11, RZ, RZ, UR7 ;  /* 0x00000007ff0b7e24 */ /* 0x000fe4000f8e00ff */
[----:B------:R-:W-:Y:S02]  /*1350*/  IMAD.MOV.U32 R8, RZ, RZ, 0x1e1 ;  /* 0x000001e1ff087424 */ /* 0x000fe400078e00ff */
[----:B------:R-:W-:Y:S02]  /*1360*/  IMAD.MOV.U32 R12, RZ, RZ, 0x1 ;  /* 0x00000001ff0c7424 */ /* 0x000fe400078e00ff */
[----:B0-----:R-:W-:-:S07]  /*1370*/  IMAD.MOV.U32 R13, RZ, RZ, RZ ;  /* 0x000000ffff0d7224 */ /* 0x001fce00078e00ff */
[----:B------:R-:W-:-:S07]  /*1380*/  LEPC R20, `(.L_x_17) ;  /* 0x000000001014794e */ /* 0x000fce0000000000 */
[----:B-1---5:R-:W-:Y:S05]  /*1390*/  CALL.ABS.NOINC R14 ;  /* 0x000000000e007343 */ /* 0x022fea0003c00000 */
.L_x_17:
[----:B------:R-:W-:-:S13]  /*13a0*/  ISETP.NE.AND P0, PT, R157, 0x3, PT ;  /* 0x000000039d00780c */ /* 0x000fda0003f05270 */
[----:B------:R-:W-:Y:S05]  /*13b0*/  @!P0 BRA `(.L_x_18) ;  /* 0x0000000000048947 */ /* 0x000fea0003800000 */
[----:B------:R-:W-:Y:S01]  /*13c0*/  BPT.TRAP 0x1 ;  /* 0x000000040000795c */ /* 0x000fe20000300000 */
.L_x_18:
[----:B------:R-:W2:Y:S01]  /*13d0*/  S2UR UR5, SR_CgaCtaId ;  /* 0x00000000000579c3 */ /* 0x000ea20000008800 */
[----:B------:R-:W-:Y:S01]  /*13e0*/  UMOV UR4, 0x400 ;  /* 0x0000040000047882 */ /* 0x000fe20000000000 */
[----:B------:R-:W-:Y:S02]  /*13f0*/  IMAD.U32 R0, RZ, RZ, UR38 ;  /* 0x00000026ff007e24 */ /* 0x000fe4000f8e00ff */
[----:B------:R-:W-:-:S03]  /*1400*/  IMAD.U32 R3, RZ, RZ, UR39 ;  /* 0x00000027ff037e24 */ /* 0x000fc6000f8e00ff */
[----:B------:R-:W-:Y:S01]  /*1410*/  SHF.L.U32 R0, R0, 0x1f, RZ ;  /* 0x0000001f00007819 */ /* 0x000fe200000006ff */
[----:B--2---:R-:W-:-:S06]  /*1420*/  ULEA UR4, UR5, UR4, 0x18 ;  /* 0x0000000405047291 */ /* 0x004fcc000f8ec03f */
[----:B------:R-:W-:-:S04]  /*1430*/  IMAD.U32 R6, RZ, RZ, UR4 ;  /* 0x00000004ff067e24 */ /* 0x000fc8000f8e00ff */
[----:B------:R-:W-:-:S04]  /*1440*/  IMAD R3, R3, 0x8, R6 ;  /* 0x0000000803037824 */ /* 0x000fc800078e0206 */
[----:B------:R2:W3:Y:S01]  /*1450*/  SYNCS.PHASECHK.TRANS64.TRYWAIT P1, [R3+URZ], R0 ;  /* 0x00000000030075a7 */ /* 0x0004e2000802017f */
[----:B------:R-:W-:Y:S05]  /*1460*/  @!P0 BRA `(.L_x_19) ;  /* 0x0000000000048947 */ /* 0x000fea0003800000 */
[----:B------:R-:W-:Y:S01]  /*1470*/  BPT.TRAP 0x1 ;  /* 0x000000040000795c */ /* 0x000fe20000300000 */
.L_x_19:
[----:B---3--:R-:W-:Y:S05]  /*1480*/  @P1 BRA `(.L_x_20) ;  /* 0x0000000000081947 */ /* 0x008fea0003800000 */
[----:B------:R-:W3:Y:S02]  /*1490*/  SYNCS.PHASECHK.TRANS64.TRYWAIT P1, [R3+URZ], R0 ;  /* 0x00000000030075a7 */ /* 0x000ee4000802017f */
[----:B---3--:R-:W-:Y:S05]  /*14a0*/  @!P1 BRA `(.L_x_21) ;  /* 0x000000a000d89947 */ /* 0x008fea0003800000 */
.L_x_20:
[----:B------:R-:W-:-:S04]  /*14b0*/  UISETP.LT.AND UP0, UPT, UR40, 0x1, UPT ;  /* 0x000000012800788c */ /* 0x000fc8000bf01270 */
[----:B------:R-:W-:-:S06]  /*14c0*/  USEL UR4, UR40, 0x1, UP0 ;  /* 0x0000000128047887 */ /* 0x000fcc0008000000 */
[----:B--23--:R-:W-:Y:S01]  /*14d0*/  IMAD.U32 R0, RZ, RZ, UR4 ;  /* 0x00000004ff007e24 */ /* 0x00cfe2000f8e00ff */
[----:B------:R-:W-:Y:S05]  /*14e0*/  WARPSYNC.ALL ;  /* 0x0000000000007948 */ /* 0x000fea0003800000 */
[----:B------:R-:W-:-:S04]  /*14f0*/  IADD3 R0, -R0, UR40, RZ ;  /* 0x0000002800007c10 */ /* 0x000fc8000fffe1ff */
[----:B------:R-:W-:Y:S02]  /*1500*/  ISETP.GE.AND P1, PT, R0, 0x1, PT ;  /* 0x000000010000780c */ /* 0x000fe40003f26270 */
[----:B------:R-:W-:Y:S01]  /*1510*/  R2UR UR4, R6 ;  /* 0x00000000060472ca */ /* 0x000fe200000e0000 */
[----:B------:R-:W-:Y:S01]  /*1520*/  WARPGROUP.ARRIVE ;  /* 0x00000000000079c5 */ /* 0x000fe20000000000 */
[----:B------:R-:W-:Y:S01]  /*1530*/  UMOV UR9, 0x40000040 ;  /* 0x4000004000097882 */ /* 0x000fe20000000000 */
[----:B------:R-:W-:-:S10]  /*1540*/  UMOV UR11, 0x40000040 ;  /* 0x40000040000b7882 */ /* 0x000fd40000000000 */
[----:B------:R-:W-:-:S04]  /*1550*/  UIADD3 UR4, UR4, 0x10100, URZ ;  /* 0x0001010004047890 */ /* 0x000fc8000fffe03f */
[----:B------:R-:W-:-:S04]  /*1560*/  USHF.R.U32.HI UR4, URZ, 0x4, UR4 ;  /* 0x000000043f047899 */ /* 0x000fc80008011604 */
[----:B------:R-:W-:Y:S02]  /*1570*/  ULOP3.LUT UR5, UR4, 0x3fff, URZ, 0xc0, !UPT ;  /* 0x00003fff04057892 */ /* 0x000fe4000f8ec03f */
[----:B------:R-:W-:Y:S02]  /*1580*/  ULOP3.LUT UR4, UR41, 0x10000, URZ, 0xfc, !UPT ;  /* 0x0001000029047892 */ /* 0x000fe4000f8efc3f */
[----:B------:R-:W-:Y:S02]  /*1590*/  ULOP3.LUT UR5, UR5, 0x10000, URZ, 0xfc, !UPT ;  /* 0x0001000005057892 */ /* 0x000fe4000f8efc3f */
[----:B------:R-:W-:Y:S02]  /*15a0*/  ULEA UR6, UR39, UR4, 0xa ;  /* 0x0000000427067291 */ /* 0x000fe4000f8e503f */
[----:B------:R-:W-:-:S05]  /*15b0*/  ULEA UR7, UR39, UR5, 0xb ;  /* 0x0000000527077291 */ /* 0x000fca000f8e583f */
[----:B------:R-:W-:Y:S02]  /*15c0*/  UMOV UR8, UR6 ;  /* 0x0000000600087c82 */ /* 0x000fe40008000000 */
[----:B------:R-:W-:Y:S02]  /*15d0*/  UMOV UR10, UR7 ;  /* 0x00000007000a7c82 */ /* 0x000fe40008000000 */
[----:B------:R-:W-:Y:S01]  /*15e0*/  HGMMA.64x256x16.F32 R24, gdesc[UR8], RZ, !UPT, gsb0 ;  /* 0x03e00000081879f0 */ /* 0x000fe2000c0008ff */
[----:B------:R-:W-:Y:S02]  /*15f0*/  UIADD3 UR8, UR6, 0x2, URZ ;  /* 0x0000000206087890 */ /* 0x000fe4000fffe03f */
[----:B------:R-:W-:Y:S01]  /*1600*/  UIADD3 UR10, UR7, 0x2, URZ ;  /* 0x00000002070a7890 */ /* 0x000fe2000fffe03f */
[----:B------:R-:W-:Y:S01]  /*1610*/  UMOV UR9, 0x40000040 ;  /* 0x4000004000097882 */ /* 0x000fe20000000000 */
[----:B------:R-:W-:Y:S01]  /*1620*/  UMOV UR11, 0x40000040 ;  /* 0x40000040000b7882 */ /* 0x000fe20000000000 */
[----:B------:R-:W-:-:S02]  /*1630*/  WARPGROUP.DEPBAR.LE gsb0, 0x0 ;  /* 0x00008000000079c5 */ /* 0x000fc40000010000 */
[----:B------:R-:W-:-:S15]  /*1640*/  WARPGROUP.ARRIVE ;  /* 0x00000000000079c5 */ /* 0x000fde0000000000 */
[----:B------:R-:W-:-:S05]  /*1650*/  NOP ;  /* 0x0000000000007918 */ /* 0x000fca0000000000 */
[----:B------:R-:W-:Y:S01]  /*1660*/  HGMMA.64x256x16.F32 R24, gdesc[UR8], R24, gsb0 ;  /* 0x03e00000081879f0 */ /* 0x000fe20008000818 */
[----:B------:R-:W-:Y:S02]  /*1670*/  UIADD3 UR8, UR6, 0x4, URZ ;  /* 0x0000000406087890 */ /* 0x000fe4000fffe03f */
[----:B------:R-:W-:Y:S01]  /*1680*/  UIADD3 UR10, UR7, 0x4, URZ ;  /* 0x00000004070a7890 */ /* 0x000fe2000fffe03f */
[----:B------:R-:W-:Y:S01]  /*1690*/  UMOV UR9, 0x40000040 ;  /* 0x4000004000097882 */ /* 0x000fe20000000000 */
[----:B------:R-:W-:Y:S01]  /*16a0*/  UMOV UR11, 0x40000040 ;  /* 0x40000040000b7882 */ /* 0x000fe20000000000 */
[----:B------:R-:W-:Y:S02]  /*16b0*/  WARPGROUP.DEPBAR.LE gsb0, 0x0 ;  /* 0x00008000000079c5 */ /* 0x000fe40000010000 */
        /* <DEDUP_REMOVED lines=10> */
[----:B------:R-:W-:Y:S03]  /*1760*/  HGMMA.64x256x16.F32 R24, gdesc[UR8], R24, gsb0 ;  /* 0x03e00000081879f0 */ /* 0x000fe60008000818 */
[----:B------:R-:W-:Y:S02]  /*1770*/  WARPGROUP.DEPBAR.LE gsb0, 0x0 ;  /* 0x00008000000079c5 */ /* 0x000fe40000010000 */
[----:B------:R-:W-:Y:S05]  /*1780*/  @!P1 BRA `(.L_x_22) ;  /* 0x0000000400309947 */ /* 0x000fea0003800000 */
[----:B------:R-:W-:Y:S02]  /*1790*/  UIADD3 UR6, UR39, 0x1, URZ ;  /* 0x0000000127067890 */ /* 0x000fe4000fffe03f */
[----:B------:R-:W-:Y:S02]  /*17a0*/  IMAD.U32 R3, RZ, RZ, UR39 ;  /* 0x00000027ff037e24 */ /* 0x000fe4000f8e00ff */
[----:B------:R-:W-:-:S04]  /*17b0*/  UISETP.NE.AND UP0, UPT, UR6, 0x4, UPT ;  /* 0x000000040600788c */ /* 0x000fc8000bf05270 */
[----:B------:R-:W-:Y:S02]  /*17c0*/  USEL UR7, URZ, 0x1, UP0 ;  /* 0x000000013f077887 */ /* 0x000fe40008000000 */
[----:B------:R-:W-:Y:S02]  /*17d0*/  USEL UR6, UR6, URZ, UP0 ;  /* 0x0000003f06067287 */ /* 0x000fe40008000000 */
[----:B------:R-:W-:-:S06]  /*17e0*/  ULOP3.LUT UR7, UR38, UR7, URZ, 0x3c, !UPT ;  /* 0x0000000726077292 */ /* 0x000fcc000f8e3c3f */
[----:B------:R-:W-:-:S07]  /*17f0*/  IMAD.U32 R7, RZ, RZ, UR7 ;  /* 0x00000007ff077e24 */ /* 0x000fce000f8e00ff */
.L_x_29:
[----:B------:R-:W-:Y:S05]  /*1800*/  @!P0 BRA `(.L_x_23) ;  /* 0x0000000000048947 */ /* 0x000fea0003800000 */
[----:B------:R-:W-:Y:S01]  /*1810*/  BPT.TRAP 0x1 ;  /* 0x000000040000795c */ /* 0x000fe20000300000 */
.L_x_23:
[----:B------:R-:W2:Y:S01]  /*1820*/  S2UR UR8, SR_CgaCtaId ;  /* 0x00000000000879c3 */ /* 0x000ea20000008800 */
[----:B------:R-:W-:Y:S01]  /*1830*/  UMOV UR7, 0x400 ;  /* 0x0000040000077882 */ /* 0x000fe20000000000 */
[----:B01----:R-:W-:Y:S01]  /*1840*/  IMAD.U32 R5, RZ, RZ, UR6 ;  /* 0x00000006ff057e24 */ /* 0x003fe2000f8e00ff */
[----:B------:R-:W-:Y:S01]  /*1850*/  SHF.L.U32 R4, R7, 0x1f, RZ ;  /* 0x0000001f07047819 */ /* 0x000fe200000006ff */
[----:B--2---:R-:W-:-:S06]  /*1860*/  ULEA UR7, UR8, UR7, 0x18 ;  /* 0x0000000708077291 */ /* 0x004fcc000f8ec03f */
[----:B------:R-:W-:-:S04]  /*1870*/  IMAD.U32 R6, RZ, RZ, UR7 ;  /* 0x00000007ff067e24 */ /* 0x000fc8000f8e00ff */
[----:B------:R-:W-:-:S04]  /*1880*/  IMAD R5, R5, 0x8, R6 ;  /* 0x0000000805057824 */ /* 0x000fc800078e0206 */
[----:B------:R0:W1:Y:S01]  /*1890*/  SYNCS.PHASECHK.TRANS64.TRYWAIT P1, [R5+URZ], R4 ;  /* 0x00000004050075a7 */ /* 0x000062000802017f */
[----:B------:R-:W-:Y:S05]  /*18a0*/  @!P0 BRA `(.L_x_24) ;  /* 0x0000000000048947 */ /* 0x000fea0003800000 */
[----:B------:R-:W-:Y:S01]  /*18b0*/  BPT.TRAP 0x1 ;  /* 0x000000040000795c */ /* 0x000fe20000300000 */
.L_x_24:
[----:B-1----:R-:W-:Y:S05]  /*18c0*/  @P1 BRA `(.L_x_25) ;  /* 0x0000000000081947 */ /* 0x002fea0003800000 */
[----:B------:R-:W1:Y:S02]  /*18d0*/  SYNCS.PHASECHK.TRANS64.TRYWAIT P1, [R5+URZ], R4 ;  /* 0x00000004050075a7 */ /* 0x000e64000802017f */
[----:B-1----:R-:W-:Y:S05]  /*18e0*/  @!P1 BRA `(.L_x_26) ;  /* 0x0000009c00dc9947 */ /* 0x002fea0003800000 */
.L_x_25:
[----:B------:R-:W-:Y:S01]  /*18f0*/  ULEA UR7, UR6, UR4, 0xa ;  /* 0x0000000406077291 */ /* 0x000fe2000f8e503f */
[----:B------:R-:W-:Y:S01]  /*1900*/  WARPGROUP.ARRIVE ;  /* 0x00000000000079c5 */ /* 0x000fe20000000000 */
[----:B------:R-:W-:Y:S01]  /*1910*/  ULEA UR12, UR6, UR5, 0xb ;  /* 0x00000005060c7291 */ /* 0x000fe2000f8e583f */
[----:B------:R-:W-:Y:S01]  /*1920*/  UMOV UR9, 0x40000040 ;  /* 0x4000004000097882 */ /* 0x000fe20000000000 */
[----:B------:R-:W-:-:S03]  /*1930*/  UMOV UR11, 0x40000040 ;  /* 0x40000040000b7882 */ /* 0x000fc60000000000 */
[----:B------:R-:W-:Y:S02]  /*1940*/  UMOV UR8, UR7 ;  /* 0x0000000700087c82 */ /* 0x000fe40008000000 */
[----:B------:R-:W-:Y:S02]  /*1950*/  UMOV UR10, UR12 ;  /* 0x0000000c000a7c82 */ /* 0x000fe40008000000 */
[----:B------:R-:W-:Y:S01]  /*1960*/  HGMMA.64x256x16.F32 R24, gdesc[UR8], R24, gsb0 ;  /* 0x03e00000081879f0 */ /* 0x000fe20008000818 */
        /* <DEDUP_REMOVED lines=26> */
[----:B------:R-:W-:Y:S01]  /*1b10*/  BPT.TRAP 0x1 ;  /* 0x000000040000795c */ /* 0x000fe20000300000 */
.L_x_27:
[----:B------:R-:W-:-:S13]  /*1b20*/  ISETP.NE.AND P1, PT, R156, RZ, PT ;  /* 0x000000ff9c00720c */ /* 0x000fda0003f25270 */
[----:B01----:R-:W-:-:S04]  /*1b30*/  @P1 IMAD R4, R3, 0x8, R6 ;  /* 0x0000000803041824 */ /* 0x003fc800078e0206 */
[----:B------:R-:W-:-:S05]  /*1b40*/  @P1 VIADD R5, R4, 0x20 ;  /* 0x0000002004051836 */ /* 0x000fca0000000000 */
[----:B------:R-:W-:-:S04]  /*1b50*/  @P1 PRMT R5, R22, 0x654, R5 ;  /* 0x0000065416051816 */ /* 0x000fc80000000005 */
[----:B------:R0:W-:Y:S01]  /*1b60*/  @P1 SYNCS.ARRIVE.TRANS64.RED.A1T0 RZ, [R5+URZ], RZ ;  /* 0x000000ff05ff19a7 */ /* 0x0001e2000810043f */
[----:B------:R-:W-:-:S13]  /*1b70*/  ISETP.GT.U32.AND P1, PT, R19, 0x1, PT ;  /* 0x000000011300780c */ /* 0x000fda0003f24070 */
[----:B0-----:R-:W-:Y:S05]  /*1b80*/  @P1 BRA `(.L_x_28) ;  /* 0x0000000000041947 */ /* 0x001fea0003800000 */
[----:B------:R-:W-:Y:S01]  /*1b90*/  BPT.TRAP 0x1 ;  /* 0x000000040000795c */ /* 0x000fe20000300000 */
.L_x_28:
[----:B------:R-:W-:Y:S01]  /*1ba0*/  UIADD3 UR6, UR6, 0x1, URZ ;  /* 0x0000000106067890 */ /* 0x000fe2000fffe03f */
[C---:B------:R-:W-:Y:S01]  /*1bb0*/  ISETP.GT.AND P2, PT, R0.reuse, 0x1, PT ;  /* 0x000000010000780c */ /* 0x040fe20003f44270 */
[----:B------:R-:W-:Y:S02]  /*1bc0*/  VIADD R3, R3, 0x1 ;  /* 0x0000000103037836 */ /* 0x000fe40000000000 */
[----:B------:R-:W-:Y:S01]  /*1bd0*/  UISETP.NE.AND UP0, UPT, UR6, 0x4, UPT ;  /* 0x000000040600788c */ /* 0x000fe2000bf05270 */
[----:B------:R-:W-:Y:S02]  /*1be0*/  VIADD R0, R0, 0xffffffff ;  /* 0xffffffff00007836 */ /* 0x000fe40000000000 */
[C---:B------:R-:W-:Y:S01]  /*1bf0*/  ISETP.NE.AND P1, PT, R3.reuse, 0x4, PT ;  /* 0x000000040300780c */ /* 0x040fe20003f25270 */
[----:B------:R-:W-:Y:S02]  /*1c00*/  USEL UR7, URZ, 0x1, UP0 ;  /* 0x000000013f077887 */ /* 0x000fe40008000000 */
[----:B------:R-:W-:Y:S01]  /*1c10*/  USEL UR6, UR6, URZ, UP0 ;  /* 0x0000003f06067287 */ /* 0x000fe20008000000 */
[----:B------:R-:W-:-:S03]  /*1c20*/  SEL R3, R3, RZ, P1 ;  /* 0x000000ff03037207 */ /* 0x000fc60000800000 */
[----:B------:R-:W-:Y:S01]  /*1c30*/  LOP3.LUT R7, R7, UR7, RZ, 0x3c, !PT ;  /* 0x0000000707077c12 */ /* 0x000fe2000f8e3cff */
[----:B------:R-:W-:Y:S07]  /*1c40*/  @P2 BRA `(.L_x_29) ;  /* 0xfffffff800ec2947 */ /* 0x000fee000383ffff */
.L_x_22:
[----:B------:R-:W2:Y:S02]  /*1c50*/  LDC R0, c[0x0][0x28c] ;  /* 0x0000a300ff007b82 */ /* 0x000ea40000000800 */
[----:B--2---:R-:W-:-:S13]  /*1c60*/  ISETP.GE.AND P1, PT, R0, 0x1, PT ;  /* 0x000000010000780c */ /* 0x004fda0003f26270 */
[----:B------:R-:W-:Y:S05]  /*1c70*/  @!P1 BRA `(.L_x_30) ;  /* 0x0000000000409947 */ /* 0x000fea0003800000 */
[----:B------:R-:W-:Y:S05]  /*1c80*/  @!P0 BRA `(.L_x_31) ;  /* 0x0000000000048947 */ /* 0x000fea0003800000 */
[----:B------:R-:W-:Y:S01]  /*1c90*/  BPT.TRAP 0x1 ;  /* 0x000000040000795c */ /* 0x000fe20000300000 */
.L_x_31:
[----:B------:R-:W-:Y:S01]  /*1ca0*/  ISETP.NE.AND P0, PT, R156, RZ, PT ;  /* 0x000000ff9c00720c */ /* 0x000fe20003f05270 */
[----:B------:R-:W-:-:S12]  /*1cb0*/  UISETP.LT.AND UP1, UPT, UR40, 0x1, UPT ;  /* 0x000000012800788c */ /* 0x000fd8000bf21270 */
[----:B------:R-:W-:-:S05]  /*1cc0*/  VOTEU.ANY UP0, P0 ;  /* 0x00000000003f7886 */ /* 0x000fca0000000100 */
[----:B------:R-:W-:-:S04]  /*1cd0*/  @UP0 USEL UR4, UR40, 0x1, UP1 ;  /* 0x0000000128040887 */ /* 0x000fc80008800000 */
[----:B------:R-:W-:-:S06]  /*1ce0*/  @UP0 UIADD3 UR4, UR39, UR40, -UR4 ;  /* 0x0000002827040290 */ /* 0x000fcc000fffe804 */
[----:B------:R-:W-:-:S04]  /*1cf0*/  IMAD.U32 R0, RZ, RZ, UR4 ;  /* 0x00000004ff007e24 */ /* 0x000fc8000f8e00ff */
[----:B------:R-:W-:-:S05]  /*1d00*/  @P0 IMAD.SHL.U32 R0, R0, 0x8, RZ ;  /* 0x0000000800000824 */ /* 0x000fca00078e00ff */
[----:B------:R-:W-:-:S04]  /*1d10*/  @P0 LOP3.LUT R0, R0, 0x18, RZ, 0xc0, !PT ;  /* 0x0000001800000812 */ /* 0x000fc800078ec0ff */
[----:B------:R-:W-:-:S04]  /*1d20*/  @P0 IADD3 R3, R6, 0x20, R0 ;  /* 0x0000002006030810 */ /* 0x000fc80007ffe000 */
[----:B------:R-:W-:-:S04]  /*1d30*/  @P0 PRMT R3, R22, 0x654, R3 ;  /* 0x0000065416030816 */ /* 0x000fc80000000003 */
[----:B------:R2:W-:Y:S01]  /*1d40*/  @P0 SYNCS.ARRIVE.TRANS64.RED.A1T0 RZ, [R3+URZ], RZ ;  /* 0x000000ff03ff09a7 */ /* 0x0005e2000810043f */
[----:B------:R-:W-:-:S13]  /*1d50*/  ISETP.GT.U32.AND P0, PT, R19, 0x1, PT ;  /* 0x000000011300780c */ /* 0x000fda0003f04070 */
[----:B--2---:R-:W-:Y:S05]  /*1d60*/  @P0 BRA `(.L_x_30) ;  /* 0x0000000000040947 */ /* 0x004fea0003800000 */
[----:B------:R-:W-:Y:S01]  /*1d70*/  BPT.TRAP 0x1 ;  /* 0x000000040000795c */ /* 0x000fe20000300000 */
.L_x_30:
[----:B------:R-:W2:Y:S01]  /*1d80*/  LDC R7, c[0x0][0x288] ;  /* 0x0000a200ff077b82 */ /* 0x000ea20000000800 */
[--C-:B------:R-:W-:Y:S01]  /*1d90*/  SHF.R.U32.HI R0, RZ, 0x2, R18.reuse ;  /* 0x00000002ff007819 */ /* 0x100fe20000011612 */
[----:B------:R-:W-:Y:S01]  /*1da0*/  UIADD3 UR39, UR40, UR39, URZ ;  /* 0x0000002728277290 */ /* 0x000fe2000fffe03f */
[----:B01----:R-:W-:Y:S01]  /*1db0*/  LOP3.LUT R4, R18, 0x60, RZ, 0xc0, !PT ;  /* 0x0000006012047812 */ /* 0x003fe200078ec0ff */
[----:B------:R-:W-:Y:S01]  /*1dc0*/  ULDC UR8, c[0x0][0x284] ;  /* 0x0000a10000087ab9 */ /* 0x000fe20000000800 */
[----:B------:R-:W-:Y:S01]  /*1dd0*/  SHF.R.U32.HI R5, RZ, 0x7, R18 ;  /* 0x00000007ff057819 */ /* 0x000fe20000011612 */
[----:B------:R-:W-:Y:S01]  /*1de0*/  USHF.R.U32.HI UR4, URZ, 0x2, UR39 ;  /* 0x000000023f047899 */ /* 0x000fe20008011627 */
[----:B------:R-:W-:Y:S01]  /*1df0*/  LOP3.LUT R3, R0, 0x7, RZ, 0xc0, !PT ;  /* 0x0000000700037812 */ /* 0x000fe200078ec0ff */
[----:B------:R-:W-:Y:S01]  /*1e00*/  UISETP.GT.U32.AND UP1, UPT, UR39, 0x3, UPT ;  /* 0x000000032700788c */ /* 0x000fe2000bf24070 */
[----:B------:R-:W-:Y:S01]  /*1e10*/  SHF.R.U32.HI R10, RZ, 0x1, R4 ;  /* 0x00000001ff0a7819 */ /* 0x000fe20000011604 */
[----:B------:R-:W-:Y:S01]  /*1e20*/  IMAD.SHL.U32 R4, R18, 0x2, RZ ;  /* 0x0000000212047824 */ /* 0x000fe200078e00ff */
[----:B------:R-:W-:Y:S01]  /*1e30*/  LOP3.LUT R0, R5, 0x1, RZ, 0xc0, !PT ;  /* 0x0000000105007812 */ /* 0x000fe200078ec0ff */
[----:B------:R-:W-:Y:S01]  /*1e40*/  ULOP3.LUT UR4, UR4, 0x1, URZ, 0xc0, !UPT ;  /* 0x0000000104047892 */ /* 0x000fe2000f8ec03f */
[----:B------:R-:W-:Y:S01]  /*1e50*/  IADD3 R5, RZ, -R10, -R3 ;  /* 0x8000000aff057210 */ /* 0x000fe20007ffe803 */
[----:B------:R-:W-:Y:S01]  /*1e60*/  ULDC.64 UR6, c[0x0][0x5d0] ;  /* 0x0001740000067ab9 */ /* 0x000fe20000000a00 */
[----:B------:R-:W-:Y:S01]  /*1e70*/  LOP3.LUT R9, R4, 0x6, RZ, 0xc0, !PT ;  /* 0x0000000604097812 */ /* 0x000fe200078ec0ff */
[C---:B------:R-:W-:Y:S01]  /*1e80*/  IMAD.SHL.U32 R6, R0.reuse, 0x40, RZ ;  /* 0x0000004000067824 */ /* 0x040fe200078e00ff */
[----:B------:R-:W-:Y:S01]  /*1e90*/  UISETP.NE.U32.AND UP0, UPT, UR4, 0x1, UPT ;  /* 0x000000010400788c */ /* 0x000fe2000bf05070 */
[----:B------:R-:W-:Y:S01]  /*1ea0*/  IMAD R11, R0, -0x40, R5 ;  /* 0xffffffc0000b7824 */ /* 0x000fe200078e0205 */
[----:B------:R-:W-:Y:S01]  /*1eb0*/  LOP3.LUT R0, R18, 0x3, RZ, 0xc0, !PT ;  /* 0x0000000312007812 */ /* 0x000fe200078ec0ff */
[----:B------:R-:W-:Y:S01]  /*1ec0*/  UISETP.LT.U32.AND UP1, UPT, UR40, 0x4, UP1 ;  /* 0x000000042800788c */ /* 0x000fe20008f21070 */
[----:B------:R-:W-:Y:S01]  /*1ed0*/  PRMT R8, R9, 0x6540, R152 ;  /* 0x0000654009087816 */ /* 0x000fe20000000098 */
[----:B------:R-:W-:Y:S01]  /*1ee0*/  IMAD.SHL.U32 R152, R152, 0x100, RZ ;  /* 0x0000010098987824 */ /* 0x000fe200078e00ff */
[----:B------:R-:W-:Y:S01]  /*1ef0*/  SHF.R.S32.HI R21, RZ, 0x1f, R23 ;  /* 0x0000001fff157819 */ /* 0x000fe20000011417 */
[----:B--2---:R-:W-:Y:S01]  /*1f00*/  IMAD R13, R0, -0x2, R7 ;  /* 0xfffffffe000d7824 */ /* 0x004fe200078e0207 */
[----:B------:R-:W-:Y:S01]  /*1f10*/  UISETP.GT.U32.AND UP0, UPT, UR40, 0x3, !UP0 ;  /* 0x000000032800788c */ /* 0x000fe2000c704070 */
[----:B------:R-:W-:Y:S01]  /*1f20*/  IMAD.SHL.U32 R0, R153, 0x80, RZ ;  /* 0x0000008099007824 */ /* 0x000fe200078e00ff */
[----:B------:R-:W-:Y:S01]  /*1f30*/  ISETP.GE.AND P0, PT, R152, R7, PT ;  /* 0x000000079800720c */ /* 0x000fe20003f06270 */
[----:B------:R-:W-:Y:S01]  /*1f40*/  IMAD R4, R21, UR6, RZ ;  /* 0x0000000615047c24 */ /* 0x000fe2000f8e02ff */
[----:B------:R-:W-:Y:S01]  /*1f50*/  SHF.R.S32.HI R9, RZ, 0x1f, R8 ;  /* 0x0000001fff097819 */ /* 0x000fe20000011408 */
[----:B------:R-:W-:Y:S01]  /*1f60*/  USEL UR5, URZ, 0x1, !UP1 ;  /* 0x000000013f057887 */ /* 0x000fe2000c800000 */
[----:B------:R-:W-:Y:S01]  /*1f70*/  ISETP.GE.OR P0, PT, R0, UR8, P0 ;  /* 0x0000000800007c0c */ /* 0x000fe20008706670 */
[----:B------:R-:W-:Y:S01]  /*1f80*/  USEL UR4, URZ, 0x1, !UP0 ;  /* 0x000000013f047887 */ /* 0x000fe2000c000000 */
[----:B------:R-:W-:Y:S01]  /*1f90*/  LOP3.LUT R3, R6, 0x40, R3, 0xe2, !PT ;  /* 0x0000004006037812 */ /* 0x000fe200078ee203 */
[----:B------:R-:W-:Y:S01]  /*1fa0*/  IMAD.WIDE R6, R153, 0x80, RZ ;  /* 0x0000008099067825 */ /* 0x000fe200078e02ff */
[----:B------:R-:W-:Y:S01]  /*1fb0*/  ULOP3.LUT UR39, UR39, 0x3, URZ, 0xc0, !UPT ;  /* 0x0000000327277892 */ /* 0x000fe2000f8ec03f */
[----:B------:R-:W-:Y:S01]  /*1fc0*/  IADD3 R0, -R0, UR8, R11 ;  /* 0x0000000800007c10 */ /* 0x000fe2000fffe10b */
[----:B------:R-:W-:Y:S01]  /*1fd0*/  ULOP3.LUT UR38, UR4, UR38, UR5, 0x96, !UPT ;  /* 0x0000002604267292 */ /* 0x000fe2000f8e9605 */
[C---:B------:R-:W-:Y:S01]  /*1fe0*/  IMAD R15, R23.reuse, UR7, R4 ;  /* 0x00000007170f7c24 */ /* 0x040fe2000f8e0204 */
[----:B------:R-:W-:Y:S01]  /*1ff0*/  LOP3.LUT R169, R6, R3, R10, 0xfe, !PT ;  /* 0x0000000306a97212 */ /* 0x000fe200078efe0a */
[----:B------:R-:W-:-:S04]  /*2000*/  IMAD.WIDE.U32 R4, R23, UR6, R8 ;  /* 0x0000000617047c25 */ /* 0x000fc8000f8e0008 */
[----:B------:R-:W-:Y:S02]  /*2010*/  IMAD.IADD R5, R5, 0x1, R15 ;  /* 0x0000000105057824 */ /* 0x000fe400078e020f */
[----:B------:R-:W-:Y:S02]  /*2020*/  IMAD.IADD R3, R13, 0x1, -R152 ;  /* 0x000000010d037824 */ /* 0x000fe400078e0a98 */
[----:B------:R-:W-:Y:S01]  /*2030*/  IMAD.MOV.U32 R153, RZ, RZ, -0x1 ;  /* 0xffffffffff997424 */ /* 0x000fe200078e00ff */
[----:B------:R-:W-:Y:S06]  /*2040*/  @P0 BRA `(.L_x_32) ;  /* 0x0000007800dc0947 */ /* 0x000fec0003800000 */
[----:B------:R-:W0:Y:S01]  /*2050*/  LDC.64 R10, c[0x0][0x5c8] ;  /* 0x00017200ff0a7b82 */ /* 0x000e220000000a00 */
[----:B-----5:R-:W-:Y:S01]  /*2060*/  FSETP.NEU.AND P1, PT, R155, RZ, PT ;  /* 0x000000ff9b00720b */ /* 0x020fe20003f2d000 */
[----:B------:R-:W-:Y:S01]  /*2070*/  BSSY B0, `(.L_x_32) ;  /* 0x00007b4000007945 */ /* 0x000fe20003800000 */
[----:B------:R-:W-:-:S04]  /*2080*/  ISETP.GT.AND P0, PT, R3, RZ, PT ;  /* 0x000000ff0300720c */ /* 0x000fc80003f04270 */
[----:B------:R-:W-:Y:S01]  /*2090*/  ISETP.GT.AND P3, PT, R0, RZ, P0 ;  /* 0x000000ff0000720c */ /* 0x000fe20000764270 */
[-C--:B0-----:R-:W-:Y:S02]  /*20a0*/  IMAD R12, R7, R10.reuse, RZ ;  /* 0x0000000a070c7224 */ /* 0x081fe400078e02ff */
[----:B------:R-:W-:-:S04]  /*20b0*/  IMAD.WIDE.U32 R160, R169, R10, R4 ;  /* 0x0000000aa9a07225 */ /* 0x000fc800078e0004 */
[----:B------:R-:W-:-:S04]  /*20c0*/  IMAD R5, R169, R11, R12 ;  /* 0x0000000ba9057224 */ /* 0x000fc800078e020c */
[----:B------:R-:W-:Y:S01]  /*20d0*/  IMAD.IADD R171, R161, 0x1, R5 ;  /* 0x00000001a1ab7824 */ /* 0x000fe200078e0205 */
[----:B------:R-:W-:Y:S06]  /*20e0*/  @!P1 BRA `(.L_x_33) ;  /* 0x0000005400989947 */ /* 0x000fec0003800000 */
[----:B------:R-:W0:Y:S01]  /*20f0*/  LDC.64 R14, c[0x0][0x5b8] ;  /* 0x00016e00ff0e7b82 */ /* 0x000e220000000a00 */
[----:B------:R-:W-:-:S07]  /*2100*/  ULDC.64 UR4, c[0x0][0x5c0] ;  /* 0x0001700000047ab9 */ /* 0x000fce0000000a00 */
[----:B------:R-:W1:Y:S08]  /*2110*/  LDC.64 R166, c[0x0][0x5b0] ;  /* 0x00016c00ffa67b82 */ /* 0x000e700000000a00 */
[----:B------:R-:W2:Y:S01]  /*2120*/  LDC.64 R12, c[0x0][0x5a8] ;  /* 0x00016a00ff0c7b82 */ /* 0x000ea20000000a00 */
[-C--:B0-----:R-:W-:Y:S02]  /*2130*/  IMAD R4, R21, R14.reuse, RZ ;  /* 0x0000000e15047224 */ /* 0x081fe400078e02ff */
[----:B------:R-:W-:-:S04]  /*2140*/  IMAD.WIDE.U32 R162, R23, R14, R8 ;  /* 0x0000000e17a27225 */ /* 0x000fc800078e0008 */
[----:B------:R-:W-:Y:S02]  /*2150*/  IMAD R161, R23, R15, R4 ;  /* 0x0000000f17a17224 */ /* 0x000fe400078e0204 */
[-C--:B-1----:R-:W-:Y:S02]  /*2160*/  IMAD R6, R7, R166.reuse, RZ ;  /* 0x000000a607067224 */ /* 0x082fe400078e02ff */
[----:B------:R-:W-:Y:S02]  /*2170*/  IMAD.IADD R21, R163, 0x1, R161 ;  /* 0x00000001a3157824 */ /* 0x000fe400078e02a1 */
[----:B------:R-:W-:Y:S02]  /*2180*/  IMAD.MOV.U32 R20, RZ, RZ, R162 ;  /* 0x000000ffff147224 */ /* 0x000fe400078e00a2 */
[C---:B------:R-:W-:Y:S02]  /*2190*/  IMAD R165, R169.reuse, R167, R6 ;  /* 0x000000a7a9a57224 */ /* 0x040fe400078e0206 */
[----:B------:R-:W-:-:S04]  /*21a0*/  IMAD.WIDE.U32 R4, R169, R166, R20 ;  /* 0x000000a6a9047225 */ /* 0x000fc800078e0014 */
[----:B------:R-:W-:Y:S01]  /*21b0*/  IMAD.IADD R5, R5, 0x1, R165 ;  /* 0x0000000105057824 */ /* 0x000fe200078e02a5 */
[----:B--2---:R-:W-:-:S04]  /*21c0*/  LEA R6, P1, R4, R12, 0x1 ;  /* 0x0000000c04067211 */ /* 0x004fc800078208ff */
[----:B------:R-:W-:-:S05]  /*21d0*/  LEA.HI.X R7, R4, R13, R5, 0x1, P1 ;  /* 0x0000000d04077211 */ /* 0x000fca00008f0c05 */
[----:B------:R0:W2:Y:S01]  /*21e0*/  @P3 LDG.E.LTC128B.U16 R15, desc[UR36][R6.64] ;  /* 0x00000024060f3981 */ /* 0x0000a2000c1e1520 */
[----:B------:R-:W-:Y:S01]  /*21f0*/  IMAD.WIDE.U32 R158, R169, R166, R8 ;  /* 0x000000a6a99e7225 */ /* 0x000fe200078e0008 */
[----:B------:R-:W-:Y:S03]  /*2200*/  BSSY B1, `(.L_x_34) ;  /* 0x0000013000017945 */ /* 0x000fe60003800000 */
[----:B------:R-:W-:Y:S02]  /*2210*/  IMAD.IADD R159, R165, 0x1, R159 ;  /* 0x00000001a59f7824 */ /* 0x000fe400078e029f */
[----:B------:R-:W-:-:S04]  /*2220*/  IMAD.WIDE.U32 R158, R23, R14, R158 ;  /* 0x0000000e179e7225 */ /* 0x000fc800078e009e */
[----:B0-----:R-:W-:Y:S01]  /*2230*/  IMAD.IADD R7, R161, 0x1, R159 ;  /* 0x00000001a1077824 */ /* 0x001fe200078e029f */
[----:B------:R-:W-:Y:S02]  /*2240*/  LEA R6, P4, R158, R12, 0x1 ;  /* 0x0000000c9e067211 */ /* 0x000fe400078808ff */
[----:B------:R-:W-:Y:S02]  /*2250*/  SHF.L.U64.HI R159, R166, 0x3, R167 ;  /* 0x00000003a69f7819 */ /* 0x000fe400000102a7 */
[----:B------:R-:W-:Y:S01]  /*2260*/  LEA.HI.X R7, R158, R13, R7, 0x1, P4 ;  /* 0x0000000d9e077211 */ /* 0x000fe200020f0c07 */
[----:B------:R-:W-:Y:S02]  /*2270*/  IMAD.SHL.U32 R158, R166, 0x8, RZ ;  /* 0x00000008a69e7824 */ /* 0x000fe400078e00ff */
[----:B--2---:R-:W-:-:S05]  /*2280*/  HADD2.F32 R4, -RZ, R15.H0_H0 ;  /* 0x2000000fff047230 */ /* 0x004fca0000004100 */
[----:B------:R-:W-:Y:S01]  /*2290*/  FMUL R5, R4, R155 ;  /* 0x0000009b04057220 */ /* 0x000fe20000400000 */
[----:B------:R-:W-:-:S03]  /*22a0*/  LEA R4, P1, R160, UR4, 0x1 ;  /* 0x00000004a0047c11 */ /* 0x000fc6000f8208ff */
[----:B------:R-:W-:Y:S01]  /*22b0*/  FFMA R24, R24, R154, R5 ;  /* 0x0000009a18187223 */ /* 0x000fe20000000005 */
[----:B------:R-:W-:Y:S02]  /*22c0*/  LEA.HI.X R5, R160, UR5, R171, 0x1, P1 ;  /* 0x00000005a0057c11 */ /* 0x000fe400088f0cab */
[----:B------:R-:W-:Y:S02]  /*22d0*/  ISETP.GT.AND P1, PT, R3, 0x1, PT ;  /* 0x000000010300780c */ /* 0x000fe40003f24270 */
[----:B------:R-:W-:Y:S02]  /*22e0*/  F2FP.F16.F32.PACK_AB R24, RZ, R24 ;  /* 0x00000018ff18723e */ /* 0x000fe400000000ff */
[----:B------:R-:W-:-:S03]  /*22f0*/  ISETP.GT.AND P2, PT, R0, RZ, P1 ;  /* 0x000000ff0000720c */ /* 0x000fc60000f44270 */
[----:B------:R0:W-:Y:S10]  /*2300*/  @P3 STG.E.U16 desc[UR36][R4.64], R24 ;  /* 0x0000001804003986 */ /* 0x0001f4000c101524 */
[----:B------:R-:W-:Y:S05]  /*2310*/  @!P2 BRA `(.L_x_35) ;  /* 0x000000000004a947 */ /* 0x000fea0003800000 */
[----:B------:R1:W5:Y:S02]  /*2320*/  LDG.E.LTC128B.U16 R15, desc[UR36][R6.64+0x2] ;  /* 0x00000224060f7981 */ /* 0x000364000c1e1520 */
.L_x_35:
[----:B------:R-:W-:Y:S05]  /*2330*/  BSYNC B1 ;  /* 0x0000000000017941 */ /* 0x000fea0003800000 */
.L_x_34:
[----:B-----5:R-:W-:Y:S01]  /*2340*/  HADD2.F32 R20, -RZ, R15.H0_H0 ;  /* 0x2000000fff147230 */ /* 0x020fe20000004100 */
[----:B------:R-:W-:Y:S01]  /*2350*/  ISETP.GT.AND P0, PT, R0, 0x8, P0 ;  /* 0x000000080000780c */ /* 0x000fe20000704270 */
[----:B------:R-:W-:Y:S01]  /*2360*/  IMAD.WIDE.U32 R158, R169, R166, R158 ;  /* 0x000000a6a99e7225 */ /* 0x000fe200078e009e */
[----:B------:R-:W-:-:S03]  /*2370*/  PRMT R152, R15, 0x7610, R152 ;  /* 0x000076100f987816 */ /* 0x000fc60000000098 */
[----:B------:R-:W-:Y:S01]  /*2380*/  FMUL R20, R20, R155 ;  /* 0x0000009b14147220 */ /* 0x000fe20000400000 */
[----:B------:R-:W-:Y:S01]  /*2390*/  IMAD.IADD R165, R165, 0x1, R159 ;  /* 0x00000001a5a57824 */ /* 0x000fe200078e029f */
[----:B------:R-:W-:Y:S02]  /*23a0*/  IADD3 R162, P3, R162, R158, RZ ;  /* 0x0000009ea2a27210 */ /* 0x000fe40007f7e0ff */
[----:B------:R-:W-:-:S03]  /*23b0*/  FFMA R25, R25, R154, R20 ;  /* 0x0000009a19197223 */ /* 0x000fc60000000014 */
[----:B------:R-:W-:Y:S01]  /*23c0*/  IMAD.X R21, R165, 0x1, R21, P3 ;  /* 0x00000001a5157824 */ /* 0x000fe200018e0615 */
[C---:B------:R-:W-:Y:S02]  /*23d0*/  LEA R20, P3, R162.reuse, R12, 0x1 ;  /* 0x0000000ca2147211 */ /* 0x040fe400078608ff */
[----:B------:R-:W-:Y:S02]  /*23e0*/  F2FP.F16.F32.PACK_AB R25, RZ, R25 ;  /* 0x00000019ff19723e */ /* 0x000fe400000000ff */
[----:B------:R-:W-:Y:S02]  /*23f0*/  LEA.HI.X R21, R162, R13, R21, 0x1, P3 ;  /* 0x0000000da2157211 */ /* 0x000fe400018f0c15 */
[----:B------:R-:W-:-:S05]  /*2400*/  PRMT R159, R25, 0x7610, R159 ;  /* 0x00007610199f7816 */ /* 0x000fca000000009f */
[----:B------:R2:W-:Y:S04]  /*2410*/  @P2 STG.E.U16 desc[UR36][R4.64+0x2], R159 ;  /* 0x0000029f04002986 */ /* 0x0005e8000c101524 */
[----:B------:R-:W0:Y:S01]  /*2420*/  @P0 LDG.E.LTC128B.U16 R152, desc[UR36][R20.64] ;  /* 0x0000002414980981 */ /* 0x000e22000c1e1520 */
[----:B------:R-:W-:Y:S01]  /*2430*/  IADD3 R8, P2, R8, R158, RZ ;  /* 0x0000009e08087210 */ /* 0x000fe20007f5e0ff */
[----:B------:R-:W-:Y:S01]  /*2440*/  BSSY B1, `(.L_x_36) ;  /* 0x0000011000017945 */ /* 0x000fe20003800000 */
[----:B------:R-:W-:Y:S02]  /*2450*/  SHF.L.U64.HI R11, R10, 0x4, R11 ;  /* 0x000000040a0b7819 */ /* 0x000fe4000001020b */
[----:B------:R-:W-:Y:S01]  /*2460*/  ISETP.GT.AND P1, PT, R0, 0x8, P1 ;  /* 0x000000080000780c */ /* 0x000fe20000f24270 */
[----:B------:R-:W-:Y:S01]  /*2470*/  IMAD.X R9, R9, 0x1, R165, P2 ;  /* 0x0000000109097824 */ /* 0x000fe200010e06a5 */
[----:B------:R-:W-:Y:S01]  /*2480*/  LEA R10, P2, R10, R4, 0x4 ;  /* 0x000000040a0a7211 */ /* 0x000fe200078420ff */
[----:B------:R-:W-:-:S04]  /*2490*/  IMAD.WIDE.U32 R14, R23, R14, R8 ;  /* 0x0000000e170e7225 */ /* 0x000fc800078e0008 */
[----:B------:R-:W-:Y:S01]  /*24a0*/  IMAD.X R11, R11, 0x1, R5, P2 ;  /* 0x000000010b0b7824 */ /* 0x000fe200010e0605 */
[----:B------:R-:W-:Y:S01]  /*24b0*/  LEA R8, P3, R14, R12, 0x1 ;  /* 0x0000000c0e087211 */ /* 0x000fe200078608ff */
[----:B------:R-:W-:-:S05]  /*24c0*/  IMAD.IADD R9, R161, 0x1, R15 ;  /* 0x00000001a1097824 */ /* 0x000fca00078e020f */
[----:B------:R-:W-:Y:S01]  /*24d0*/  LEA.HI.X R9, R14, R13, R9, 0x1, P3 ;  /* 0x0000000d0e097211 */ /* 0x000fe200018f0c09 */
[----:B0-----:R-:W-:-:S05]  /*24e0*/  HADD2.F32 R24, -RZ, R152.H0_H0 ;  /* 0x20000098ff187230 */ /* 0x001fca0000004100 */
[----:B------:R-:W-:-:S04]  /*24f0*/  FMUL R25, R24, R155 ;  /* 0x0000009b18197220 */ /* 0x000fc80000400000 */
[----:B------:R-:W-:-:S05]  /*2500*/  FFMA R25, R26, R154, R25 ;  /* 0x0000009a1a197223 */ /* 0x000fca0000000019 */
[----:B------:R-:W-:-:S05]  /*2510*/  F2FP.F16.F32.PACK_AB R25, RZ, R25 ;  /* 0x00000019ff19723e */ /* 0x000fca00000000ff */
[----:B------:R2:W-:Y:S01]  /*2520*/  @P0 STG.E.U16 desc[UR36][R10.64], R25 ;  /* 0x000000190a000986 */ /* 0x0005e2000c101524 */
[----:B------:R-:W-:Y:S05]  /*2530*/  @!P1 BRA `(.L_x_37) ;  /* 0x0000000000049947 */ /* 0x000fea0003800000 */
[----:B------:R0:W5:Y:S02]  /*2540*/  LDG.E.LTC128B.U16 R152, desc[UR36][R8.64+0x2] ;  /* 0x0000022408987981 */ /* 0x000164000c1e1520 */
.L_x_37:
[----:B------:R-:W-:Y:S05]  /*2550*/  BSYNC B1 ;  /* 0x0000000000017941 */ /* 0x000fea0003800000 */
.L_x_36:
[----:B-----5:R-:W-:Y:S01]  /*2560*/  HADD2.F32 R12, -RZ, R152.H0_H0 ;  /* 0x20000098ff0c7230 */ /* 0x020fe20000004100 */
[----:B------:R-:W-:Y:S01]  /*2570*/  ISETP.GT.AND P0, PT, R3, 0x8, PT ;  /* 0x000000080300780c */ /* 0x000fe20003f04270 */
[----:B------:R-:W-:Y:S03]  /*2580*/  BSSY B1, `(.L_x_38) ;  /* 0x0000008000017945 */ /* 0x000fe60003800000 */
[----:B------:R-:W-:Y:S01]  /*2590*/  FMUL R12, R12, R155 ;  /* 0x0000009b0c0c7220 */ /* 0x000fe20000400000 */
[----:B------:R-:W-:-:S03]  /*25a0*/  ISETP.GT.AND P2, PT, R0, RZ, P0 ;  /* 0x000000ff0000720c */ /* 0x000fc60000744270 */
[----:B------:R-:W-:-:S05]  /*25b0*/  FFMA R12, R27, R154, R12 ;  /* 0x0000009a1b0c7223 */ /* 0x000fca000000000c */
[----:B------:R-:W-:-:S05]  /*25c0*/  F2FP.F16.F32.PACK_AB R12, RZ, R12 ;  /* 0x0000000cff0c723e */ /* 0x000fca00000000ff */
[----:B------:R3:W-:Y:S01]  /*25d0*/  @P1 STG.E.U16 desc[UR36][R10.64+0x2], R12 ;  /* 0x0000020c0a001986 */ /* 0x0007e2000c101524 */
[----:B------:R-:W-:Y:S05]  /*25e0*/  @!P2 BRA `(.L_x_39) ;  /* 0x000000000004a947 */ /* 0x000fea0003800000 */
[----:B------:R4:W5:Y:S02]  /*25f0*/  LDG.E.LTC128B.U16 R152, desc[UR36][R6.64+0x10] ;  /* 0x0000102406987981 */ /* 0x000964000c1e1520 */
.L_x_39:
[----:B------:R-:W-:Y:S05]  /*2600*/  BSYNC B1 ;  /* 0x0000000000017941 */ /* 0x000fea0003800000 */
.L_x_38:
[----:B---3-5:R-:W-:Y:S01]  /*2610*/  HADD2.F32 R12, -RZ, R152.H0_H0 ;  /* 0x20000098ff0c7230 */ /* 0x028fe20000004100 */
        /* <DEDUP_REMOVED lines=9> */
.L_x_41:
[----:B------:R-:W-:Y:S05]  /*26b0*/  BSYNC B1 ;  /* 0x0000000000017941 */ /* 0x000fea0003800000 */
.L_x_40:
[----:B-----5:R-:W-:Y:S01]  /*26c0*/  HADD2.F32 R12, -RZ, R152.H0_H0 ;  /* 0x20000098ff0c7230 */ /* 0x020fe20000004100 */
[----:B------:R-:W-:Y:S01]  /*26d0*/  ISETP.GT.AND P0, PT, R0, 0x8, P0 ;  /* 0x000000080000780c */ /* 0x000fe20000704270 */
[----:B------:R-:W-:Y:S03]  /*26e0*/  BSSY B1, `(.L_x_42) ;  /* 0x0000007000017945 */ /* 0x000fe60003800000 */
[----:B------:R-:W-:-:S04]  /*26f0*/  FMUL R12, R12, R155 ;  /* 0x0000009b0c0c7220 */ /* 0x000fc80000400000 */
[----:B------:R-:W-:-:S05]  /*2700*/  FFMA R12, R29, R154, R12 ;  /* 0x0000009a1d0c7223 */ /* 0x000fca000000000c */
[----:B------:R-:W-:-:S05]  /*2710*/  F2FP.F16.F32.PACK_AB R12, RZ, R12 ;  /* 0x0000000cff0c723e */ /* 0x000fca00000000ff */
[----:B------:R0:W-:Y:S01]  /*2720*/  @P3 STG.E.U16 desc[UR36][R4.64+0x12], R12 ;  /* 0x0000120c04003986 */ /* 0x0001e2000c101524 */
[----:B------:R-:W-:Y:S05]  /*2730*/  @!P0 BRA `(.L_x_43) ;  /* 0x0000000000048947 */ /* 0x000fea0003800000 */
[----:B------:R0:W5:Y:S02]  /*2740*/  LDG.E.LTC128B.U16 R152, desc[UR36][R8.64+0x10] ;  /* 0x0000102408987981 */ /* 0x000164000c1e1520 */
.L_x_43:
[----:B------:R-:W-:Y:S05]  /*2750*/  BSYNC B1 ;  /* 0x0000000000017941 */ /* 0x000fea0003800000 */
.L_x_42:
[----:B0----5:R-:W-:Y:S01]  /*2760*/  HADD2.F32 R12, -RZ, R152.H0_H0 ;  /* 0x20000098ff0c7230 */ /* 0x021fe20000004100 */
[----:B------:R-:W-:Y:S01]  /*2770*/  ISETP.GT.AND P1, PT, R0, 0x8, P1 ;  /* 0x000000080000780c */ /* 0x000fe20000f24270 */
[----:B------:R-:W-:Y:S03]  /*2780*/  BSSY B1, `(.L_x_44) ;  /* 0x0000007000017945 */ /* 0x000fe60003800000 */
[----:B---3--:R-:W-:-:S04]  /*2790*/  FMUL R13, R12, R155 ;  /* 0x0000009b0c0d7220 */ /* 0x008fc80000400000 */
[----:B------:R-:W-:-:S05]  /*27a0*/  FFMA R13, R30, R154, R13 ;  /* 0x0000009a1e0d7223 */ /* 0x000fca000000000d */
[----:B------:R-:W-:-:S05]  /*27b0*/  F2FP.F16.F32.PACK_AB R13, RZ, R13 ;  /* 0x0000000dff0d723e */ /* 0x000fca00000000ff */
[----:B------:R0:W-:Y:S01]  /*27c0*/  @P0 STG.E.U16 desc[UR36][R10.64+0x10], R13 ;  /* 0x0000100d0a000986 */ /* 0x0001e2000c101524 */
[----:B------:R-:W-:Y:S05]  /*27d0*/  @!P1 BRA `(.L_x_45) ;  /* 0x0000000000049947 */ /* 0x000fea0003800000 */
[----:B------:R3:W5:Y:S02]  /*27e0*/  LDG.E.LTC128B.U16 R152, desc[UR36][R8.64+0x12] ;  /* 0x0000122408987981 */ /* 0x000764000c1e1520 */
.L_x_45:
[----:B------:R-:W-:Y:S05]  /*27f0*/  BSYNC B1 ;  /* 0x0000000000017941 */ /* 0x000fea0003800000 */
.L_x_44:
        /* <DEDUP_REMOVED lines=10> */
.L_x_47:
[----:B------:R-:W-:Y:S05]  /*28a0*/  BSYNC B1 ;  /* 0x0000000000017941 */ /* 0x000fea0003800000 */
.L_x_46:
[----:B0----5:R-:W-:Y:S01]  /*28b0*/  HADD2.F32 R12, -RZ, R152.H0_H0 ;  /* 0x20000098ff0c7230 */ /* 0x021fe20000004100 */
        /* <DEDUP_REMOVED lines=9> */
.L_x_49:
[----:B------:R-:W-:Y:S05]  /*2950*/  BSYNC B1 ;  /* 0x0000000000017941 */ /* 0x000fea0003800000 */
.L_x_48:
        /* <DEDUP_REMOVED lines=9> */
.L_x_51:
[----:B------:R-:W-:Y:S05]  /*29f0*/  BSYNC B1 ;  /* 0x0000000000017941 */ /* 0x000fea0003800000 */
.L_x_50:
[----:B0----5:R-:W-:Y:S01]  /*2a00*/  HADD2.F32 R12, -RZ, R152.H0_H0 ;  /* 0x20000098ff0c7230 */ /* 0x021fe20000004100 */
        /* <DEDUP_REMOVED lines=8> */
.L_x_53:
[----:B------:R-:W-:Y:S05]  /*2a90*/  BSYNC B1 ;  /* 0x0000000000017941 */ /* 0x000fea0003800000 */
.L_x_52:
        /* <DEDUP_REMOVED lines=10> */
.L_x_55:
[----:B------:R-:W-:Y:S05]  /*2b40*/  BSYNC B1 ;  /* 0x0000000000017941 */ /* 0x000fea0003800000 */
.L_x_54:
        /* <DEDUP_REMOVED lines=10> */
.L_x_57:
[----:B------:R-:W-:Y:S05]  /*2bf0*/  BSYNC B1 ;  /* 0x0000000000017941 */ /* 0x000fea0003800000 */
.L_x_56:
        /* <DEDUP_REMOVED lines=9> */
.L_x_59:
[----:B------:R-:W-:Y:S05]  /*2c90*/  BSYNC B1 ;  /* 0x0000000000017941 */ /* 0x000fea0003800000 */
.L_x_58:
        /* <DEDUP_REMOVED lines=9> */
.L_x_61:
[----:B------:R-:W-:Y:S05]  /*2d30*/  BSYNC B1 ;  /* 0x0000000000017941 */ /* 0x000fea0003800000 */
.L_x_60:
        /* <DEDUP_REMOVED lines=10> */
.L_x_63:
[----:B------:R-:W-:Y:S05]  /*2de0*/  BSYNC B1 ;  /* 0x0000000000017941 */ /* 0x000fea0003800000 */
.L_x_62:
        /* <DEDUP_REMOVED lines=10> */
.L_x_65:
[----:B------:R-:W-:Y:S05]  /*2e90*/  BSYNC B1 ;  /* 0x0000000000017941 */ /* 0x000fea0003800000 */
.L_x_64:
        /* <DEDUP_REMOVED lines=9> */
.L_x_67:
[----:B------:R-:W-:Y:S05]  /*2f30*/  BSYNC B1 ;  /* 0x0000000000017941 */ /* 0x000fea0003800000 */
.L_x_66:
        /* <DEDUP_REMOVED lines=9> */
.L_x_69:
[----:B------:R-:W-:Y:S05]  /*2fd0*/  BSYNC B1 ;  /* 0x0000000000017941 */ /* 0x000fea0003800000 */
.L_x_68:
        /* <DEDUP_REMOVED lines=10> */
.L_x_71:
[----:B------:R-:W-:Y:S05]  /*3080*/  BSYNC B1 ;  /* 0x0000000000017941 */ /* 0x000fea0003800000 */
.L_x_70:
        /* <DEDUP_REMOVED lines=10> */
.L_x_73:
[----:B------:R-:W-:Y:S05]  /*3130*/  BSYNC B1 ;  /* 0x0000000000017941 */ /* 0x000fea0003800000 */
.L_x_72:
        /* <DEDUP_REMOVED lines=9> */
.L_x_75:
[----:B------:R-:W-:Y:S05]  /*31d0*/  BSYNC B1 ;  /* 0x0000000000017941 */ /* 0x000fea0003800000 */
.L_x_74:
        /* <DEDUP_REMOVED lines=9> */
.L_x_77:
[----:B------:R-:W-:Y:S05]  /*3270*/  BSYNC B1 ;  /* 0x0000000000017941 */ /* 0x000fea0003800000 */
.L_x_76:
        /* <DEDUP_REMOVED lines=10> */
.L_x_79:
[----:B------:R-:W-:Y:S05]  /*3320*/  BSYNC B1 ;  /* 0x0000000000017941 */ /* 0x000fea0003800000 */
.L_x_78:
        /* <DEDUP_REMOVED lines=10> */
.L_x_81:
[----:B------:R-:W-:Y:S05]  /*33d0*/  BSYNC B1 ;  /* 0x0000000000017941 */ /* 0x000fea0003800000 */
.L_x_80:
        /* <DEDUP_REMOVED lines=9> */
.L_x_83:
[----:B------:R-:W-:Y:S05]  /*3470*/  BSYNC B1 ;  /* 0x0000000000017941 */ /* 0x000fea0003800000 */
.L_x_82:
        /* <DEDUP_REMOVED lines=9> */
.L_x_85:
[----:B------:R-:W-:Y:S05]  /*3510*/  BSYNC B1 ;  /* 0x0000000000017941 */ /* 0x000fea0003800000 */
.L_x_84:
        /* <DEDUP_REMOVED lines=10> */
.L_x_87:
[----:B------:R-:W-:Y:S05]  /*35c0*/  BSYNC B1 ;  /* 0x0000000000017941 */ /* 0x000fea0003800000 */
.L_x_86:
        /* <DEDUP_REMOVED lines=10> */
.L_x_89:
[----:B------:R-:W-:Y:S05]  /*3670*/  BSYNC B1 ;  /* 0x0000000000017941 */ /* 0x000fea0003800000 */
.L_x_88:
        /* <DEDUP_REMOVED lines=9> */
.L_x_91:
[----:B------:R-:W-:Y:S05]  /*3710*/  BSYNC B1 ;  /* 0x0000000000017941 */ /* 0x000fea0003800000 */
.L_x_90:
        /* <DEDUP_REMOVED lines=9> */
.L_x_93:
[----:B------:R-:W-:Y:S05]  /*37b0*/  BSYNC B1 ;  /* 0x0000000000017941 */ /* 0x000fea0003800000 */
.L_x_92:
        /* <DEDUP_REMOVED lines=10> */
.L_x_95:
[----:B------:R-:W-:Y:S05]  /*3860*/  BSYNC B1 ;  /* 0x0000000000017941 */ /* 0x000fea0003800000 */
.L_x_94:
        /* <DEDUP_REMOVED lines=10> */
.L_x_97:
[----:B------:R-:W-:Y:S05]  /*3910*/  BSYNC B1 ;  /* 0x0000000000017941 */ /* 0x000fea0003800000 */
.L_x_96:
        /* <DEDUP_REMOVED lines=9> */
.L_x_99:
[----:B------:R-:W-:Y:S05]  /*39b0*/  BSYNC B1 ;  /* 0x0000000000017941 */ /* 0x000fea0003800000 */
.L_x_98:
        /* <DEDUP_REMOVED lines=9> */
.L_x_101:
[----:B------:R-:W-:Y:S05]  /*3a50*/  BSYNC B1 ;  /* 0x0000000000017941 */ /* 0x000fea0003800000 */
.L_x_100:
        /* <DEDUP_REMOVED lines=10> */
.L_x_103:
[----:B------:R-:W-:Y:S05]  /*3b00*/  BSYNC B1 ;  /* 0x0000000000017941 */ /* 0x000fea0003800000 */
.L_x_102:
        /* <DEDUP_REMOVED lines=10> */
.L_x_105:
[----:B------:R-:W-:Y:S05]  /*3bb0*/  BSYNC B1 ;  /* 0x0000000000017941 */ /* 0x000fea0003800000 */
.L_x_104:
        /* <DEDUP_REMOVED lines=9> */
.L_x_107:
[----:B------:R-:W-:Y:S05]  /*3c50*/  BSYNC B1 ;  /* 0x0000000000017941 */ /* 0x000fea0003800000 */
.L_x_106:
        /* <DEDUP_REMOVED lines=9> */
.L_x_109:
[----:B------:R-:W-:Y:S05]  /*3cf0*/  BSYNC B1 ;  /* 0x0000000000017941 */ /* 0x000fea0003800000 */
.L_x_108:
        /* <DEDUP_REMOVED lines=10> */
.L_x_111:
[----:B------:R-:W-:Y:S05]  /*3da0*/  BSYNC B1 ;  /* 0x0000000000017941 */ /* 0x000fea0003800000 */
.L_x_110:
        /* <DEDUP_REMOVED lines=10> */
.L_x_113:
[----:B------:R-:W-:Y:S05]  /*3e50*/  BSYNC B1 ;  /* 0x0000000000017941 */ /* 0x000fea0003800000 */
.L_x_112:
        /* <DEDUP_REMOVED lines=9> */
.L_x_115:
[----:B------:R-:W-:Y:S05]  /*3ef0*/  BSYNC B1 ;  /* 0x0000000000017941 */ /* 0x000fea0003800000 */
.L_x_114:
        /* <DEDUP_REMOVED lines=9> */
.L_x_117:
[----:B------:R-:W-:Y:S05]  /*3f90*/  BSYNC B1 ;  /* 0x0000000000017941 */ /* 0x000fea0003800000 */
.L_x_116:
        /* <DEDUP_REMOVED lines=10> */
.L_x_119:
[----:B------:R-:W-:Y:S05]  /*4040*/  BSYNC B1 ;  /* 0x0000000000017941 */ /* 0x000fea0003800000 */
.L_x_118:
        /* <DEDUP_REMOVED lines=10> */
.L_x_121:
[----:B------:R-:W-:Y:S05]  /*40f0*/  BSYNC B1 ;  /* 0x0000000000017941 */ /* 0x000fea0003800000 */
.L_x_120:
        /* <DEDUP_REMOVED lines=9> */
.L_x_123:
[----:B------:R-:W-:Y:S05]  /*4190*/  BSYNC B1 ;  /* 0x0000000000017941 */ /* 0x000fea0003800000 */
.L_x_122:
        /* <DEDUP_REMOVED lines=9> */
.L_x_125:
[----:B------:R-:W-:Y:S05]  /*4230*/  BSYNC B1 ;  /* 0x0000000000017941 */ /* 0x000fea0003800000 */
.L_x_124:
        /* <DEDUP_REMOVED lines=10> */
.L_x_127:
[----:B------:R-:W-:Y:S05]  /*42e0*/  BSYNC B1 ;  /* 0x0000000000017941 */ /* 0x000fea0003800000 */
.L_x_126:
        /* <DEDUP_REMOVED lines=10> */
.L_x_129:
[----:B------:R-:W-:Y:S05]  /*4390*/  BSYNC B1 ;  /* 0x0000000000017941 */ /* 0x000fea0003800000 */
.L_x_128:
        /* <DEDUP_REMOVED lines=9> */
.L_x_131:
[----:B------:R-:W-:Y:S05]  /*4430*/  BSYNC B1 ;  /* 0x0000000000017941 */ /* 0x000fea0003800000 */
.L_x_130:
        /* <DEDUP_REMOVED lines=9> */
.L_x_133:
[----:B------:R-:W-:Y:S05]  /*44d0*/  BSYNC B1 ;  /* 0x0000000000017941 */ /* 0x000fea0003800000 */
.L_x_132:
        /* <DEDUP_REMOVED lines=10> */
.L_x_135:
[----:B------:R-:W-:Y:S05]  /*4580*/  BSYNC B1 ;  /* 0x0000000000017941 */ /* 0x000fea0003800000 */
.L_x_134:
        /* <DEDUP_REMOVED lines=10> */
.L_x_137:
[----:B------:R-:W-:Y:S05]  /*4630*/  BSYNC B1 ;  /* 0x0000000000017941 */ /* 0x000fea0003800000 */
.L_x_136:
        /* <DEDUP_REMOVED lines=9> */
.L_x_139:
[----:B------:R-:W-:Y:S05]  /*46d0*/  BSYNC B1 ;  /* 0x0000000000017941 */ /* 0x000fea0003800000 */
.L_x_138:
        /* <DEDUP_REMOVED lines=9> */
.L_x_141:
[----:B------:R-:W-:Y:S05]  /*4770*/  BSYNC B1 ;  /* 0x0000000000017941 */ /* 0x000fea0003800000 */
.L_x_140:
        /* <DEDUP_REMOVED lines=10> */
.L_x_143:
[----:B------:R-:W-:Y:S05]  /*4820*/  BSYNC B1 ;  /* 0x0000000000017941 */ /* 0x000fea0003800000 */
.L_x_142:
        /* <DEDUP_REMOVED lines=10> */
.L_x_145:
[----:B------:R-:W-:Y:S05]  /*48d0*/  BSYNC B1 ;  /* 0x0000000000017941 */ /* 0x000fea0003800000 */
.L_x_144:
        /* <DEDUP_REMOVED lines=9> */
.L_x_147:
[----:B------:R-:W-:Y:S05]  /*4970*/  BSYNC B1 ;  /* 0x0000000000017941 */ /* 0x000fea0003800000 */
.L_x_146:
        /* <DEDUP_REMOVED lines=9> */
.L_x_149:
[----:B------:R-:W-:Y:S05]  /*4a10*/  BSYNC B1 ;  /* 0x0000000000017941 */ /* 0x000fea0003800000 */
.L_x_148:
        /* <DEDUP_REMOVED lines=10> */
.L_x_151:
[----:B------:R-:W-:Y:S05]  /*4ac0*/  BSYNC B1 ;  /* 0x0000000000017941 */ /* 0x000fea0003800000 */
.L_x_150:
        /* <DEDUP_REMOVED lines=10> */
.L_x_153:
[----:B------:R-:W-:Y:S05]  /*4b70*/  BSYNC B1 ;  /* 0x0000000000017941 */ /* 0x000fea0003800000 */
.L_x_152:
        /* <DEDUP_REMOVED lines=9> */
.L_x_155:
[----:B------:R-:W-:Y:S05]  /*4c10*/  BSYNC B1 ;  /* 0x0000000000017941 */ /* 0x000fea0003800000 */
.L_x_154:
        /* <DEDUP_REMOVED lines=9> */
.L_x_157:
[----:B------:R-:W-:Y:S05]  /*4cb0*/  BSYNC B1 ;  /* 0x0000000000017941 */ /* 0x000fea0003800000 */
.L_x_156:
        /* <DEDUP_REMOVED lines=10> */
.L_x_159:
[----:B------:R-:W-:Y:S05]  /*4d60*/  BSYNC B1 ;  /* 0x0000000000017941 */ /* 0x000fea0003800000 */
.L_x_158:
        /* <DEDUP_REMOVED lines=10> */
.L_x_161:
[----:B------:R-:W-:Y:S05]  /*4e10*/  BSYNC B1 ;  /* 0x0000000000017941 */ /* 0x000fea0003800000 */
.L_x_160:
        /* <DEDUP_REMOVED lines=9> */
.L_x_163:
[----:B------:R-:W-:Y:S05]  /*4eb0*/  BSYNC B1 ;  /* 0x0000000000017941 */ /* 0x000fea0003800000 */
.L_x_162:
        /* <DEDUP_REMOVED lines=9> */
.L_x_165:
[----:B------:R-:W-:Y:S05]  /*4f50*/  BSYNC B1 ;  /* 0x0000000000017941 */ /* 0x000fea0003800000 */
.L_x_164:
        /* <DEDUP_REMOVED lines=10> */
.L_x_167:
[----:B------:R-:W-:Y:S05]  /*5000*/  BSYNC B1 ;  /* 0x0000000000017941 */ /* 0x000fea0003800000 */
.L_x_166:
        /* <DEDUP_REMOVED lines=10> */
.L_x_169:
[----:B------:R-:W-:Y:S05]  /*50b0*/  BSYNC B1 ;  /* 0x0000000000017941 */ /* 0x000fea0003800000 */
.L_x_168:
        /* <DEDUP_REMOVED lines=9> */
.L_x_171:
[----:B------:R-:W-:Y:S05]  /*5150*/  BSYNC B1 ;  /* 0x0000000000017941 */ /* 0x000fea0003800000 */
.L_x_170:
        /* <DEDUP_REMOVED lines=9> */
.L_x_173:
[----:B------:R-:W-:Y:S05]  /*51f0*/  BSYNC B1 ;  /* 0x0000000000017941 */ /* 0x000fea0003800000 */
.L_x_172:
        /* <DEDUP_REMOVED lines=10> */
.L_x_175:
[----:B------:R-:W-:Y:S05]  /*52a0*/  BSYNC B1 ;  /* 0x0000000000017941 */ /* 0x000fea0003800000 */
.L_x_174:
        /* <DEDUP_REMOVED lines=10> */
.L_x_177:
[----:B------:R-:W-:Y:S05]  /*5350*/  BSYNC B1 ;  /* 0x0000000000017941 */ /* 0x000fea0003800000 */
.L_x_176:
        /* <DEDUP_REMOVED lines=9> */
.L_x_179:
[----:B------:R-:W-:Y:S05]  /*53f0*/  BSYNC B1 ;  /* 0x0000000000017941 */ /* 0x000fea0003800000 */
.L_x_178:
        /* <DEDUP_REMOVED lines=9> */
.L_x_181:
[----:B------:R-:W-:Y:S05]  /*5490*/  BSYNC B1 ;  /* 0x0000000000017941 */ /* 0x000fea0003800000 */
.L_x_180:
        /* <DEDUP_REMOVED lines=10> */
.L_x_183:
[----:B------:R-:W-:Y:S05]  /*5540*/  BSYNC B1 ;  /* 0x0000000000017941 */ /* 0x000fea0003800000 */
.L_x_182:
        /* <DEDUP_REMOVED lines=10> */
.L_x_185:
[----:B------:R-:W-:Y:S05]  /*55f0*/  BSYNC B1 ;  /* 0x0000000000017941 */ /* 0x000fea0003800000 */
.L_x_184:
        /* <DEDUP_REMOVED lines=9> */
.L_x_187:
[----:B------:R-:W-:Y:S05]  /*5690*/  BSYNC B1 ;  /* 0x0000000000017941 */ /* 0x000fea0003800000 */
.L_x_186:
        /* <DEDUP_REMOVED lines=9> */
.L_x_189:
[----:B------:R-:W-:Y:S05]  /*5730*/  BSYNC B1 ;  /* 0x0000000000017941 */ /* 0x000fea0003800000 */
.L_x_188:
        /* <DEDUP_REMOVED lines=10> */
.L_x_191:
[----:B------:R-:W-:Y:S05]  /*57e0*/  BSYNC B1 ;  /* 0x0000000000017941 */ /* 0x000fea0003800000 */
.L_x_190:
        /* <DEDUP_REMOVED lines=10> */
.L_x_193:
[----:B------:R-:W-:Y:S05]  /*5890*/  BSYNC B1 ;  /* 0x0000000000017941 */ /* 0x000fea0003800000 */
.L_x_192:
        /* <DEDUP_REMOVED lines=9> */
.L_x_195:
[----:B------:R-:W-:Y:S05]  /*5930*/  BSYNC B1 ;  /* 0x0000000000017941 */ /* 0x000fea0003800000 */
.L_x_194:
        /* <DEDUP_REMOVED lines=9> */
.L_x_197:
[----:B------:R-:W-:Y:S05]  /*59d0*/  BSYNC B1 ;  /* 0x0000000000017941 */ /* 0x000fea0003800000 */
.L_x_196:
        /* <DEDUP_REMOVED lines=10> */
.L_x_199:
[----:B------:R-:W-:Y:S05]  /*5a80*/  BSYNC B1 ;  /* 0x0000000000017941 */ /* 0x000fea0003800000 */
.L_x_198:
        /* <DEDUP_REMOVED lines=10> */
.L_x_201:
[----:B------:R-:W-:Y:S05]  /*5b30*/  BSYNC B1 ;  /* 0x0000000000017941 */ /* 0x000fea0003800000 */
.L_x_200:
        /* <DEDUP_REMOVED lines=9> */
.L_x_203:
[----:B------:R-:W-:Y:S05]  /*5bd0*/  BSYNC B1 ;  /* 0x0000000000017941 */ /* 0x000fea0003800000 */
.L_x_202:
        /* <DEDUP_REMOVED lines=9> */
.L_x_205:
[----:B------:R-:W-:Y:S05]  /*5c70*/  BSYNC B1 ;  /* 0x0000000000017941 */ /* 0x000fea0003800000 */
.L_x_204:
        /* <DEDUP_REMOVED lines=10> */
.L_x_207:
[----:B------:R-:W-:Y:S05]  /*5d20*/  BSYNC B1 ;  /* 0x0000000000017941 */ /* 0x000fea0003800000 */
.L_x_206:
        /* <DEDUP_REMOVED lines=10> */
.L_x_209:
[----:B------:R-:W-:Y:S05]  /*5dd0*/  BSYNC B1 ;  /* 0x0000000000017941 */ /* 0x000fea0003800000 */
.L_x_208:
        /* <DEDUP_REMOVED lines=9> */
.L_x_211:
[----:B------:R-:W-:Y:S05]  /*5e70*/  BSYNC B1 ;  /* 0x0000000000017941 */ /* 0x000fea0003800000 */
.L_x_210:
        /* <DEDUP_REMOVED lines=9> */
.L_x_213:
[----:B------:R-:W-:Y:S05]  /*5f10*/  BSYNC B1 ;  /* 0x0000000000017941 */ /* 0x000fea0003800000 */
.L_x_212:
        /* <DEDUP_REMOVED lines=10> */
.L_x_215:
[----:B------:R-:W-:Y:S05]  /*5fc0*/  BSYNC B1 ;  /* 0x0000000000017941 */ /* 0x000fea0003800000 */
.L_x_214:
        /* <DEDUP_REMOVED lines=10> */
.L_x_217:
[----:B------:R-:W-:Y:S05]  /*6070*/  BSYNC B1 ;  /* 0x0000000000017941 */ /* 0x000fea0003800000 */
.L_x_216:
        /* <DEDUP_REMOVED lines=9> */
.L_x_219:
[----:B------:R-:W-:Y:S05]  /*6110*/  BSYNC B1 ;  /* 0x0000000000017941 */ /* 0x000fea0003800000 */
.L_x_218:
        /* <DEDUP_REMOVED lines=9> */
.L_x_221:
[----:B------:R-:W-:Y:S05]  /*61b0*/  BSYNC B1 ;  /* 0x0000000000017941 */ /* 0x000fea0003800000 */
.L_x_220:
        /* <DEDUP_REMOVED lines=10> */
.L_x_223:
[----:B------:R-:W-:Y:S05]  /*6260*/  BSYNC B1 ;  /* 0x0000000000017941 */ /* 0x000fea0003800000 */
.L_x_222:
        /* <DEDUP_REMOVED lines=10> */
.L_x_225:
[----:B------:R-:W-:Y:S05]  /*6310*/  BSYNC B1 ;  /* 0x0000000000017941 */ /* 0x000fea0003800000 */
.L_x_224:
        /* <DEDUP_REMOVED lines=9> */
.L_x_227:
[----:B------:R-:W-:Y:S05]  /*63b0*/  BSYNC B1 ;  /* 0x0000000000017941 */ /* 0x000fea0003800000 */
.L_x_226:
        /* <DEDUP_REMOVED lines=9> */
.L_x_229:
[----:B------:R-:W-:Y:S05]  /*6450*/  BSYNC B1 ;  /* 0x0000000000017941 */ /* 0x000fea0003800000 */
.L_x_228:
        /* <DEDUP_REMOVED lines=10> */
.L_x_231:
[----:B------:R-:W-:Y:S05]  /*6500*/  BSYNC B1 ;  /* 0x0000000000017941 */ /* 0x000fea0003800000 */
.L_x_230:
        /* <DEDUP_REMOVED lines=10> */
.L_x_233:
[----:B------:R-:W-:Y:S05]  /*65b0*/  BSYNC B1 ;  /* 0x0000000000017941 */ /* 0x000fea0003800000 */
.L_x_232:
        /* <DEDUP_REMOVED lines=9> */
.L_x_235:
[----:B------:R-:W-:Y:S05]  /*6650*/  BSYNC B1 ;  /* 0x0000000000017941 */ /* 0x000fea0003800000 */
.L_x_234:
        /* <DEDUP_REMOVED lines=9> */
.L_x_237:
[----:B------:R-:W-:Y:S05]  /*66f0*/  BSYNC B1 ;  /* 0x0000000000017941 */ /* 0x000fea0003800000 */
.L_x_236:
        /* <DEDUP_REMOVED lines=10> */
.L_x_239:
[----:B------:R-:W-:Y:S05]  /*67a0*/  BSYNC B1 ;  /* 0x0000000000017941 */ /* 0x000fea0003800000 */
.L_x_238:
        /* <DEDUP_REMOVED lines=10> */
.L_x_241:
[----:B------:R-:W-:Y:S05]  /*6850*/  BSYNC B1 ;  /* 0x0000000000017941 */ /* 0x000fea0003800000 */
.L_x_240:
        /* <DEDUP_REMOVED lines=9> */
.L_x_243:
[----:B------:R-:W-:Y:S05]  /*68f0*/  BSYNC B1 ;  /* 0x0000000000017941 */ /* 0x000fea0003800000 */
.L_x_242:
        /* <DEDUP_REMOVED lines=9> */
.L_x_245:
[----:B------:R-:W-:Y:S05]  /*6990*/  BSYNC B1 ;  /* 0x0000000000017941 */ /* 0x000fea0003800000 */
.L_x_244:
        /* <DEDUP_REMOVED lines=10> */
.L_x_247:
[----:B------:R-:W-:Y:S05]  /*6a40*/  BSYNC B1 ;  /* 0x0000000000017941 */ /* 0x000fea0003800000 */
.L_x_246:
        /* <DEDUP_REMOVED lines=10> */
.L_x_249:
[----:B------:R-:W-:Y:S05]  /*6af0*/  BSYNC B1 ;  /* 0x0000000000017941 */ /* 0x000fea0003800000 */
.L_x_248:
        /* <DEDUP_REMOVED lines=9> */
.L_x_251:
[----:B------:R-:W-:Y:S05]  /*6b90*/  BSYNC B1 ;  /* 0x0000000000017941 */ /* 0x000fea0003800000 */
.L_x_250:
        /* <DEDUP_REMOVED lines=9> */
.L_x_253:
[----:B------:R-:W-:Y:S05]  /*6c30*/  BSYNC B1 ;  /* 0x0000000000017941 */ /* 0x000fea0003800000 */
.L_x_252:
        /* <DEDUP_REMOVED lines=10> */
.L_x_255:
[----:B------:R-:W-:Y:S05]  /*6ce0*/  BSYNC B1 ;  /* 0x0000000000017941 */ /* 0x000fea0003800000 */
.L_x_254:
        /* <DEDUP_REMOVED lines=10> */
.L_x_257:
[----:B------:R-:W-:Y:S05]  /*6d90*/  BSYNC B1 ;  /* 0x0000000000017941 */ /* 0x000fea0003800000 */
.L_x_256:
        /* <DEDUP_REMOVED lines=9> */
.L_x_259:
[----:B------:R-:W-:Y:S05]  /*6e30*/  BSYNC B1 ;  /* 0x0000000000017941 */ /* 0x000fea0003800000 */
.L_x_258:
        /* <DEDUP_REMOVED lines=9> */
.L_x_261:
[----:B------:R-:W-:Y:S05]  /*6ed0*/  BSYNC B1 ;  /* 0x0000000000017941 */ /* 0x000fea0003800000 */
.L_x_260:
        /* <DEDUP_REMOVED lines=10> */
.L_x_263:
[----:B------:R-:W-:Y:S05]  /*6f80*/  BSYNC B1 ;  /* 0x0000000000017941 */ /* 0x000fea0003800000 */
.L_x_262:
        /* <DEDUP_REMOVED lines=10> */
.L_x_265:
[----:B------:R-:W-:Y:S05]  /*7030*/  BSYNC B1 ;  /* 0x0000000000017941 */ /* 0x000fea0003800000 */
.L_x_264:
        /* <DEDUP_REMOVED lines=9> */
.L_x_267:
[----:B------:R-:W-:Y:S05]  /*70d0*/  BSYNC B1 ;  /* 0x0000000000017941 */ /* 0x000fea0003800000 */
.L_x_266:
        /* <DEDUP_REMOVED lines=9> */
.L_x_269:
[----:B------:R-:W-:Y:S05]  /*7170*/  BSYNC B1 ;  /* 0x0000000000017941 */ /* 0x000fea0003800000 */
.L_x_268:
        /* <DEDUP_REMOVED lines=10> */
.L_x_271:
[----:B------:R-:W-:Y:S05]  /*7220*/  BSYNC B1 ;  /* 0x0000000000017941 */ /* 0x000fea0003800000 */
.L_x_270:
        /* <DEDUP_REMOVED lines=10> */
.L_x_273:
[----:B------:R-:W-:Y:S05]  /*72d0*/  BSYNC B1 ;  /* 0x0000000000017941 */ /* 0x000fea0003800000 */
.L_x_272:
        /* <DEDUP_REMOVED lines=9> */
.L_x_275:
[----:B------:R-:W-:Y:S05]  /*7370*/  BSYNC B1 ;  /* 0x0000000000017941 */ /* 0x000fea0003800000 */
.L_x_274:
        /* <DEDUP_REMOVED lines=9> */
.L_x_277:
[----:B------:R-:W-:Y:S05]  /*7410*/  BSYNC B1 ;  /* 0x0000000000017941 */ /* 0x000fea0003800000 */
.L_x_276:
        /* <DEDUP_REMOVED lines=10> */
.L_x_279:
[----:B------:R-:W-:Y:S05]  /*74c0*/  BSYNC B1 ;  /* 0x0000000000017941 */ /* 0x000fea0003800000 */
.L_x_278:
        /* <DEDUP_REMOVED lines=10> */
.L_x_281:
[----:B------:R-:W-:Y:S05]  /*7570*/  BSYNC B1 ;  /* 0x0000000000017941 */ /* 0x000fea0003800000 */
.L_x_280:
[----:B01--45:R-:W-:Y:S01]  /*7580*/  HADD2.F32 R6, -RZ, R152.H0_H0 ;  /* 0x20000098ff067230 */ /* 0x033fe20000004100 */
        /* <DEDUP_REMOVED lines=8> */
.L_x_283:
[----:B------:R-:W-:Y:S05]  /*7610*/  BSYNC B1 ;  /* 0x0000000000017941 */ /* 0x000fea0003800000 */
.L_x_282:
[----:B0-2--5:R-:W-:Y:S01]  /*7620*/  HADD2.F32 R4, -RZ, R152.H0_H0 ;  /* 0x20000098ff047230 */ /* 0x025fe20000004100 */
[----:B------:R-:W-:Y:S01]  /*7630*/  ISETP.GT.AND P1, PT, R0, 0x8, P1 ;  /* 0x000000080000780c */ /* 0x000fe20000f24270 */
[----:B------:R-:W-:Y:S01]  /*7640*/  @P0 IMAD.MOV.U32 R5, RZ, RZ, R11 ;  /* 0x000000ffff050224 */ /* 0x000fe200078e000b */
[----:B------:R-:W-:Y:S02]  /*7650*/  BSSY B1, `(.L_x_284) ;  /* 0x0000008000017945 */ /* 0x000fe40003800000 */
[----:B------:R-:W-:Y:S01]  /*7660*/  FMUL R3, R4, R155 ;  /* 0x0000009b04037220 */ /* 0x000fe20000400000 */
[----:B------:R-:W-:-:S03]  /*7670*/  @P0 IMAD.MOV.U32 R4, RZ, RZ, R10 ;  /* 0x000000ffff040224 */ /* 0x000fc600078e000a */
[----:B------:R-:W-:-:S05]  /*7680*/  FFMA R3, R150, R154, R3 ;  /* 0x0000009a96037223 */ /* 0x000fca0000000003 */
[----:B------:R-:W-:-:S05]  /*7690*/  F2FP.F16.F32.PACK_AB R3, RZ, R3 ;  /* 0x00000003ff03723e */ /* 0x000fca00000000ff */
[----:B------:R0:W-:Y:S01]  /*76a0*/  @P0 STG.E.U16 desc[UR36][R4.64+0x1f0], R3 ;  /* 0x0001f00304000986 */ /* 0x0001e2000c101524 */
[----:B------:R-:W-:Y:S05]  /*76b0*/  @!P1 BRA `(.L_x_285) ;  /* 0x0000000000049947 */ /* 0x000fea0003800000 */
[----:B------:R2:W5:Y:S02]  /*76c0*/  LDG.E.LTC128B.U16 R152, desc[UR36][R8.64+0x1f2] ;  /* 0x0001f22408987981 */ /* 0x000564000c1e1520 */
.L_x_285:
[----:B------:R-:W-:Y:S05]  /*76d0*/  BSYNC B1 ;  /* 0x0000000000017941 */ /* 0x000fea0003800000 */
.L_x_284:
[----:B------:R-:W-:Y:S05]  /*76e0*/  @!P1 BRA `(.L_x_286) ;  /* 0x0000002400309947 */ /* 0x000fea0003800000 */
[----:B-----5:R-:W-:-:S05]  /*76f0*/  HADD2.F32 R152, -RZ, R152.H0_H0 ;  /* 0x20000098ff987230 */ /* 0x020fca0000004100 */
[----:B------:R-:W-:-:S04]  /*7700*/  FMUL R152, R152, R155 ;  /* 0x0000009b98987220 */ /* 0x000fc80000400000 */
[----:B------:R-:W-:-:S05]  /*7710*/  FFMA R152, R151, R154, R152 ;  /* 0x0000009a97987223 */ /* 0x000fca0000000098 */
[----:B------:R-:W-:-:S05]  /*7720*/  F2FP.F16.F32.PACK_AB R152, RZ, R152 ;  /* 0x00000098ff98723e */ /* 0x000fca00000000ff */
[----:B------:R4:W-:Y:S01]  /*7730*/  STG.E.U16 desc[UR36][R10.64+0x1f2], R152 ;  /* 0x0001f2980a007986 */ /* 0x0009e2000c101524 */
[----:B------:R-:W-:Y:S05]  /*7740*/  BRA `(.L_x_286) ;  /* 0x0000002400187947 */ /* 0x000fea0003800000 */
.L_x_33:
[----:B------:R-:W-:Y:S01]  /*7750*/  ISETP.GT.AND P2, PT, R3, 0x1, PT ;  /* 0x000000010300780c */ /* 0x000fe20003f44270 */
[----:B------:R-:W-:Y:S01]  /*7760*/  ULDC.64 UR4, c[0x0][0x5c0] ;  /* 0x0001700000047ab9 */ /* 0x000fe20000000a00 */
[-C--:B------:R-:W-:Y:S01]  /*7770*/  FMUL R24, R24, R154.reuse ;  /* 0x0000009a18187220 */ /* 0x080fe20000400000 */
[-C--:B------:R-:W-:Y:S01]  /*7780*/  FMUL R25, R25, R154.reuse ;  /* 0x0000009a19197220 */ /* 0x080fe20000400000 */
[----:B------:R-:W-:Y:S01]  /*7790*/  ISETP.GT.AND P1, PT, R0, RZ, P2 ;  /* 0x000000ff0000720c */ /* 0x000fe20001724270 */
[-C--:B------:R-:W-:Y:S01]  /*77a0*/  FMUL R26, R26, R154.reuse ;  /* 0x0000009a1a1a7220 */ /* 0x080fe20000400000 */
[----:B------:R-:W-:Y:S01]  /*77b0*/  LEA R4, P4, R160, UR4, 0x1 ;  /* 0x00000004a0047c11 */ /* 0x000fe2000f8808ff */
[----:B------:R-:W-:Y:S01]  /*77c0*/  FMUL R27, R27, R154 ;  /* 0x0000009a1b1b7220 */ /* 0x000fe20000400000 */
[----:B------:R-:W-:Y:S01]  /*77d0*/  F2FP.F16.F32.PACK_AB R24, RZ, R24 ;  /* 0x00000018ff18723e */ /* 0x000fe200000000ff */
[-C--:B------:R-:W-:Y:S01]  /*77e0*/  FMUL R28, R28, R154.reuse ;  /* 0x0000009a1c1c7220 */ /* 0x080fe20000400000 */
[----:B------:R-:W-:Y:S01]  /*77f0*/  LEA.HI.X R5, R160, UR5, R171, 0x1, P4 ;  /* 0x00000005a0057c11 */ /* 0x000fe2000a0f0cab */
[-C--:B------:R-:W-:Y:S01]  /*7800*/  FMUL R29, R29, R154.reuse ;  /* 0x0000009a1d1d7220 */ /* 0x080fe20000400000 */
[----:B------:R-:W-:Y:S01]  /*7810*/  F2FP.F16.F32.PACK_AB R25, RZ, R25 ;  /* 0x00000019ff19723e */ /* 0x000fe200000000ff */
[-C--:B------:R-:W-:Y:S01]  /*7820*/  FMUL R30, R30, R154.reuse ;  /* 0x0000009a1e1e7220 */ /* 0x080fe20000400000 */
[----:B------:R-:W-:Y:S01]  /*7830*/  ISETP.GT.AND P2, PT, R0, 0x8, P2 ;  /* 0x000000080000780c */ /* 0x000fe20001744270 */
[----:B------:R-:W-:Y:S01]  /*7840*/  @P3 STG.E.U16 desc[UR36][R4.64], R24 ;  /* 0x0000001804003986 */ /* 0x000fe2000c101524 */
[C---:B------:R-:W-:Y:S01]  /*7850*/  SHF.L.U64.HI R11, R10.reuse, 0x4, R11 ;  /* 0x000000040a0b7819 */ /* 0x040fe2000001020b */
[----:B------:R-:W-:Y:S01]  /*7860*/  FMUL R31, R31, R154 ;  /* 0x0000009a1f1f7220 */ /* 0x000fe20000400000 */
[----:B------:R-:W-:Y:S01]  /*7870*/  LEA R6, P3, R10, R4, 0x4 ;  /* 0x000000040a067211 */ /* 0x000fe200078620ff */
[----:B------:R-:W-:Y:S01]  /*7880*/  @P1 STG.E.U16 desc[UR36][R4.64+0x2], R25 ;  /* 0x0000021904001986 */ /* 0x000fe2000c101524 */
[----:B------:R-:W-:Y:S01]  /*7890*/  ISETP.GT.AND P1, PT, R0, 0x8, P0 ;  /* 0x000000080000780c */ /* 0x000fe20000724270 */
[----:B------:R-:W-:Y:S01]  /*78a0*/  FMUL R32, R32, R154 ;  /* 0x0000009a20207220 */ /* 0x000fe20000400000 */
[----:B------:R-:W-:Y:S01]  /*78b0*/  F2FP.F16.F32.PACK_AB R26, RZ, R26 ;  /* 0x0000001aff1a723e */ /* 0x000fe200000000ff */
[----:B------:R-:W-:Y:S01]  /*78c0*/  IMAD.X R7, R11, 0x1, R5, P3 ;  /* 0x000000010b077824 */ /* 0x000fe200018e0605 */
[----:B------:R-:W-:Y:S01]  /*78d0*/  F2FP.F16.F32.PACK_AB R27, RZ, R27 ;  /* 0x0000001bff1b723e */ /* 0x000fe200000000ff */
[-C--:B------:R-:W-:Y:S01]  /*78e0*/  FMUL R33, R33, R154.reuse ;  /* 0x0000009a21217220 */ /* 0x080fe20000400000 */
[----:B------:R-:W-:Y:S01]  /*78f0*/  ISETP.GT.AND P0, PT, R3, 0x8, PT ;  /* 0x000000080300780c */ /* 0x000fe20003f04270 */
[----:B------:R-:W-:Y:S01]  /*7900*/  FMUL R34, R34, R154 ;  /* 0x0000009a22227220 */ /* 0x000fe20000400000 */
[----:B------:R-:W-:Y:S01]  /*7910*/  F2FP.F16.F32.PACK_AB R28, RZ, R28 ;  /* 0x0000001cff1c723e */ /* 0x000fe200000000ff */
[-C--:B------:R-:W-:Y:S01]  /*7920*/  FMUL R35, R35, R154.reuse ;  /* 0x0000009a23237220 */ /* 0x080fe20000400000 */
[----:B------:R-:W-:Y:S01]  /*7930*/  ISETP.GT.AND P4, PT, R0, RZ, P0 ;  /* 0x000000ff0000720c */ /* 0x000fe20000784270 */
[-C--:B------:R-:W-:Y:S01]  /*7940*/  FMUL R36, R36, R154.reuse ;  /* 0x0000009a24247220 */ /* 0x080fe20000400000 */
[----:B------:R-:W-:Y:S01]  /*7950*/  F2FP.F16.F32.PACK_AB R29, RZ, R29 ;  /* 0x0000001dff1d723e */ /* 0x000fe200000000ff */
[----:B------:R-:W-:Y:S01]  /*7960*/  @P1 STG.E.U16 desc[UR36][R6.64], R26 ;  /* 0x0000001a06001986 */ /* 0x000fe2000c101524 */
[----:B------:R-:W-:Y:S01]  /*7970*/  ISETP.GT.AND P1, PT, R0, 0x8, P0 ;  /* 0x000000080000780c */ /* 0x000fe20000724270 */
[----:B------:R-:W-:Y:S01]  /*7980*/  FMUL R37, R37, R154 ;  /* 0x0000009a25257220 */ /* 0x000fe20000400000 */
[----:B------:R-:W-:Y:S01]  /*7990*/  F2FP.F16.F32.PACK_AB R30, RZ, R30 ;  /* 0x0000001eff1e723e */ /* 0x000fe200000000ff */
[----:B------:R-:W-:Y:S01]  /*79a0*/  @P2 STG.E.U16 desc[UR36][R6.64+0x2], R27 ;  /* 0x0000021b06002986 */ /* 0x000fe2000c101524 */
[----:B------:R-:W-:Y:S01]  /*79b0*/  ISETP.GT.AND P2, PT, R3, 0x9, PT ;  /* 0x000000090300780c */ /* 0x000fe20003f44270 */
[-C--:B------:R-:W-:Y:S01]  /*79c0*/  FMUL R38, R38, R154.reuse ;  /* 0x0000009a26267220 */ /* 0x080fe20000400000 */
[----:B------:R-:W-:Y:S01]  /*79d0*/  F2FP.F16.F32.PACK_AB R31, RZ, R31 ;  /* 0x0000001fff1f723e */ /* 0x000fe200000000ff */
[-C--:B------:R-:W-:Y:S01]  /*79e0*/  FMUL R39, R39, R154.reuse ;  /* 0x0000009a27277220 */ /* 0x080fe20000400000 */
[C---:B------:R-:W-:Y:S01]  /*79f0*/  ISETP.GT.AND P3, PT, R0.reuse, RZ, P2 ;  /* 0x000000ff0000720c */ /* 0x040fe20001764270 */
[----:B------:R-:W-:Y:S01]  /*7a00*/  @P4 STG.E.U16 desc[UR36][R4.64+0x10], R28 ;  /* 0x0000101c04004986 */ /* 0x000fe2000c101524 */
[----:B------:R-:W-:Y:S01]  /*7a10*/  ISETP.GT.AND P2, PT, R0, 0x8, P2 ;  /* 0x000000080000780c */ /* 0x000fe20001744270 */
        /* <DEDUP_REMOVED lines=8> */
[----:B------:R-:W-:Y:S01]  /*7aa0*/  FMUL R44, R44, R154 ;  /* 0x0000009a2c2c7220 */ /* 0x000fe20000400000 */
[----:B------:R-:W-:Y:S01]  /*7ab0*/  F2FP.F16.F32.PACK_AB R34, RZ, R34 ;  /* 0x00000022ff22723e */ /* 0x000fe200000000ff */
[----:B------:R-:W-:Y:S01]  /*7ac0*/  @P3 STG.E.U16 desc[UR36][R4.64+0x12], R29 ;  /* 0x0000121d04003986 */ /* 0x000fe2000c101524 */
[----:B------:R-:W-:Y:S01]  /*7ad0*/  ISETP.GT.AND P3, PT, R3, 0x11, PT ;  /* 0x000000110300780c */ /* 0x000fe20003f64270 */
[-C--:B------:R-:W-:Y:S01]  /*7ae0*/  FMUL R45, R45, R154.reuse ;  /* 0x0000009a2d2d7220 */ /* 0x080fe20000400000 */
[----:B------:R-:W-:Y:S01]  /*7af0*/  F2FP.F16.F32.PACK_AB R35, RZ, R35 ;  /* 0x00000023ff23723e */ /* 0x000fe200000000ff */
[----:B------:R-:W-:Y:S01]  /*7b00*/  @P1 STG.E.U16 desc[UR36][R6.64+0x10], R30 ;  /* 0x0000101e06001986 */ /* 0x000fe2000c101524 */
[----:B------:R-:W-:Y:S01]  /*7b10*/  ISETP.GT.AND P1, PT, R0, 0x8, P0 ;  /* 0x000000080000780c */ /* 0x000fe20000724270 */
[-C--:B------:R-:W-:Y:S01]  /*7b20*/  FMUL R46, R46, R154.reuse ;  /* 0x0000009a2e2e7220 */ /* 0x080fe20000400000 */
[----:B------:R-:W-:Y:S01]  /*7b30*/  ISETP.GT.AND P0, PT, R3, 0x18, PT ;  /* 0x000000180300780c */ /* 0x000fe20003f04270 */
[----:B------:R-:W-:Y:S01]  /*7b40*/  @P2 STG.E.U16 desc[UR36][R6.64+0x12], R31 ;  /* 0x0000121f06002986 */ /* 0x000fe2000c101524 */
[C---:B------:R-:W-:Y:S01]  /*7b50*/  ISETP.GT.AND P2, PT, R0.reuse, RZ, P3 ;  /* 0x000000ff0000720c */ /* 0x040fe20001f44270 */
[-C--:B------:R-:W-:Y:S01]  /*7b60*/  FMUL R47, R47, R154.reuse ;  /* 0x0000009a2f2f7220 */ /* 0x080fe20000400000 */
[C---:B------:R-:W-:Y:S01]  /*7b70*/  ISETP.GT.AND P3, PT, R0.reuse, 0x8, P3 ;  /* 0x000000080000780c */ /* 0x040fe20001f64270 */
[----:B------:R-:W-:Y:S01]  /*7b80*/  @P4 STG.E.U16 desc[UR36][R4.64+0x20], R32 ;  /* 0x0000202004004986 */ /* 0x000fe2000c101524 */
[----:B------:R-:W-:Y:S01]  /*7b90*/  ISETP.GT.AND P4, PT, R0, RZ, P0 ;  /* 0x000000ff0000720c */ /* 0x000fe20000784270 */
[----:B------:R-:W-:Y:S01]  /*7ba0*/  FMUL R48, R48, R154 ;  /* 0x0000009a30307220 */ /* 0x000fe20000400000 */
[----:B------:R-:W-:Y:S01]  /*7bb0*/  F2FP.F16.F32.PACK_AB R36, RZ, R36 ;  /* 0x00000024ff24723e */ /* 0x000fe200000000ff */
[-C--:B------:R-:W-:Y:S01]  /*7bc0*/  FMUL R49, R49, R154.reuse ;  /* 0x0000009a31317220 */ /* 0x080fe20000400000 */
[----:B------:R-:W-:Y:S01]  /*7bd0*/  F2FP.F16.F32.PACK_AB R37, RZ, R37 ;  /* 0x00000025ff25723e */ /* 0x000fe200000000ff */
[----:B------:R-:W-:Y:S01]  /*7be0*/  FMUL R50, R50, R154 ;  /* 0x0000009a32327220 */ /* 0x000fe20000400000 */
[----:B------:R-:W-:Y:S01]  /*7bf0*/  F2FP.F16.F32.PACK_AB R38, RZ, R38 ;  /* 0x00000026ff26723e */ /* 0x000fe200000000ff */
[----:B------:R-:W-:Y:S01]  /*7c00*/  FMUL R51, R51, R154 ;  /* 0x0000009a33337220 */ /* 0x000fe20000400000 */
[----:B------:R-:W-:Y:S01]  /*7c10*/  F2FP.F16.F32.PACK_AB R39, RZ, R39 ;  /* 0x00000027ff27723e */ /* 0x000fe200000000ff */
[----:B------:R-:W-:Y:S01]  /*7c20*/  @P2 STG.E.U16 desc[UR36][R4.64+0x22], R33 ;  /* 0x0000222104002986 */ /* 0x000fe2000c101524 */
[----:B------:R-:W-:Y:S01]  /*7c30*/  F2FP.F16.F32.PACK_AB R40, RZ, R40 ;  /* 0x00000028ff28723e */ /* 0x000fe200000000ff */
[-C--:B------:R-:W-:Y:S01]  /*7c40*/  FMUL R52, R52, R154.reuse ;  /* 0x0000009a34347220 */ /* 0x080fe20000400000 */
[----:B------:R-:W-:Y:S01]  /*7c50*/  F2FP.F16.F32.PACK_AB R41, RZ, R41 ;  /* 0x00000029ff29723e */ /* 0x000fe200000000ff */
[----:B------:R-:W-:Y:S01]  /*7c60*/  @P1 STG.E.U16 desc[UR36][R6.64+0x20], R34 ;  /* 0x0000202206001986 */ /* 0x000fe2000c101524 */
[----:B------:R-:W-:Y:S01]  /*7c70*/  ISETP.GT.AND P1, PT, R0, 0x8, P0 ;  /* 0x000000080000780c */ /* 0x000fe20000724270 */
[-C--:B------:R-:W-:Y:S01]  /*7c80*/  FMUL R53, R53, R154.reuse ;  /* 0x0000009a35357220 */ /* 0x080fe20000400000 */
[C---:B------:R-:W-:Y:S01]  /*7c90*/  ISETP.GT.AND P0, PT, R3.reuse, 0x20, PT ;  /* 0x000000200300780c */ /* 0x040fe20003f04270 */
[----:B------:R-:W-:Y:S01]  /*7ca0*/  @P3 STG.E.U16 desc[UR36][R6.64+0x22], R35 ;  /* 0x0000222306003986 */ /* 0x000fe2000c101524 */
[----:B------:R-:W-:Y:S01]  /*7cb0*/  ISETP.GT.AND P3, PT, R3, 0x19, PT ;  /* 0x000000190300780c */ /* 0x000fe20003f64270 */
[----:B------:R-:W-:Y:S01]  /*7cc0*/  FMUL R54, R54, R154 ;  /* 0x0000009a36367220 */ /* 0x000fe20000400000 */
[----:B------:R-:W-:Y:S01]  /*7cd0*/  F2FP.F16.F32.PACK_AB R42, RZ, R42 ;  /* 0x0000002aff2a723e */ /* 0x000fe200000000ff */
[----:B------:R-:W-:Y:S01]  /*7ce0*/  @P4 STG.E.U16 desc[UR36][R4.64+0x30], R36 ;  /* 0x0000302404004986 */ /* 0x000fe2000c101524 */
[C---:B------:R-:W-:Y:S01]  /*7cf0*/  ISETP.GT.AND P2, PT, R0.reuse, RZ, P3 ;  /* 0x000000ff0000720c */ /* 0x040fe20001f44270 */
[-C--:B------:R-:W-:Y:S01]  /*7d00*/  FMUL R55, R55, R154.reuse ;  /* 0x0000009a37377220 */ /* 0x080fe20000400000 */
[----:B------:R-:W-:Y:S01]  /*7d10*/  ISETP.GT.AND P3, PT, R0, 0x8, P3 ;  /* 0x000000080000780c */ /* 0x000fe20001f64270 */
[-C--:B------:R-:W-:Y:S01]  /*7d20*/  FMUL R56, R56, R154.reuse ;  /* 0x0000009a38387220 */ /* 0x080fe20000400000 */
[----:B------:R-:W-:Y:S01]  /*7d30*/  ISETP.GT.AND P4, PT, R0, RZ, P0 ;  /* 0x000000ff0000720c */ /* 0x000fe20000784270 */
[-C--:B------:R-:W-:Y:S01]  /*7d40*/  FMUL R57, R57, R154.reuse ;  /* 0x0000009a39397220 */ /* 0x080fe20000400000 */
[----:B------:R-:W-:Y:S01]  /*7d50*/  F2FP.F16.F32.PACK_AB R43, RZ, R43 ;  /* 0x0000002bff2b723e */ /* 0x000fe200000000ff */
[----:B------:R-:W-:Y:S01]  /*7d60*/  FMUL R58, R58, R154 ;  /* 0x0000009a3a3a7220 */ /* 0x000fe20000400000 */
[----:B------:R-:W-:Y:S01]  /*7d70*/  F2FP.F16.F32.PACK_AB R44, RZ, R44 ;  /* 0x0000002cff2c723e */ /* 0x000fe200000000ff */
[-C--:B------:R-:W-:Y:S01]  /*7d80*/  FMUL R59, R59, R154.reuse ;  /* 0x0000009a3b3b7220 */ /* 0x080fe20000400000 */
[----:B------:R-:W-:Y:S01]  /*7d90*/  F2FP.F16.F32.PACK_AB R45, RZ, R45 ;  /* 0x0000002dff2d723e */ /* 0x000fe200000000ff */
[----:B------:R-:W-:Y:S01]  /*7da0*/  FMUL R60, R60, R154 ;  /* 0x0000009a3c3c7220 */ /* 0x000fe20000400000 */
[----:B------:R-:W-:Y:S01]  /*7db0*/  F2FP.F16.F32.PACK_AB R46, RZ, R46 ;  /* 0x0000002eff2e723e */ /* 0x000fe200000000ff */
[----:B------:R-:W-:Y:S01]  /*7dc0*/  @P2 STG.E.U16 desc[UR36][R4.64+0x32], R37 ;  /* 0x0000322504002986 */ /* 0x000fe2000c101524 */
[----:B------:R-:W-:Y:S01]  /*7dd0*/  F2FP.F16.F32.PACK_AB R47, RZ, R47 ;  /* 0x0000002fff2f723e */ /* 0x000fe200000000ff */
[----:B------:R-:W-:Y:S01]  /*7de0*/  FMUL R61, R61, R154 ;  /* 0x0000009a3d3d7220 */ /* 0x000fe20000400000 */
[----:B------:R-:W-:Y:S01]  /*7df0*/  F2FP.F16.F32.PACK_AB R48, RZ, R48 ;  /* 0x00000030ff30723e */ /* 0x000fe200000000ff */
[----:B------:R-:W-:Y:S01]  /*7e00*/  @P1 STG.E.U16 desc[UR36][R6.64+0x30], R38 ;  /* 0x0000302606001986 */ /* 0x000fe2000c101524 */
[----:B------:R-:W-:Y:S01]  /*7e10*/  ISETP.GT.AND P1, PT, R0, 0x8, P0 ;  /* 0x000000080000780c */ /* 0x000fe20000724270 */
[-C--:B------:R-:W-:Y:S01]  /*7e20*/  FMUL R62, R62, R154.reuse ;  /* 0x0000009a3e3e7220 */ /* 0x080fe20000400000 */
[C---:B------:R-:W-:Y:S01]  /*7e30*/  ISETP.GT.AND P0, PT, R3.reuse, 0x28, PT ;  /* 0x000000280300780c */ /* 0x040fe20003f04270 */
[----:B------:R-:W-:Y:S01]  /*7e40*/  @P3 STG.E.U16 desc[UR36][R6.64+0x32], R39 ;  /* 0x0000322706003986 */ /* 0x000fe2000c101524 */
[----:B------:R-:W-:Y:S01]  /*7e50*/  ISETP.GT.AND P3, PT, R3, 0x21, PT ;  /* 0x000000210300780c */ /* 0x000fe20003f64270 */
[-C--:B------:R-:W-:Y:S01]  /*7e60*/  FMUL R63, R63, R154.reuse ;  /* 0x0000009a3f3f7220 */ /* 0x080fe20000400000 */
[----:B------:R-:W-:Y:S01]  /*7e70*/  F2FP.F16.F32.PACK_AB R49, RZ, R49 ;  /* 0x00000031ff31723e */ /* 0x000fe200000000ff */
[----:B------:R-:W-:Y:S01]  /*7e80*/  @P4 STG.E.U16 desc[UR36][R4.64+0x40], R40 ;  /* 0x0000402804004986 */ /* 0x000fe2000c101524 */
[----:B------:R-:W-:Y:S01]  /*7e90*/  ISETP.GT.AND P2, PT, R0, RZ, P3 ;  /* 0x000000ff0000720c */ /* 0x000fe20001f44270 */
[-C--:B------:R-:W-:Y:S01]  /*7ea0*/  FMUL R64, R64, R154.reuse ;  /* 0x0000009a40407220 */ /* 0x080fe20000400000 */
[C---:B------:R-:W-:Y:S01]  /*7eb0*/  ISETP.GT.AND P3, PT, R0.reuse, 0x8, P3 ;  /* 0x000000080000780c */ /* 0x040fe20001f64270 */
[-C--:B------:R-:W-:Y:S01]  /*7ec0*/  FMUL R65, R65, R154.reuse ;  /* 0x0000009a41417220 */ /* 0x080fe20000400000 */
        /* <DEDUP_REMOVED lines=248> */
[----:B------:R-:W-:-:S02]  /*8e50*/  ISETP.GT.AND P1, PT, R0, 0x8, P0 ;  /* 0x000000080000780c */ /* 0x000fc40000724270 */
[C---:B------:R-:W-:Y:S01]  /*8e60*/  ISETP.GT.AND P0, PT, R3.reuse, 0x78, PT ;  /* 0x000000780300780c */ /* 0x040fe20003f04270 */
[----:B------:R-:W-:Y:S01]  /*8e70*/  @P3 STG.E.U16 desc[UR36][R6.64+0xd2], R79 ;  /* 0x0000d24f06003986 */ /* 0x000fe2000c101524 */
[----:B------:R-:W-:Y:S02]  /*8e80*/  ISETP.GT.AND P3, PT, R3, 0x71, PT ;  /* 0x000000710300780c */ /* 0x000fe40003f64270 */
[----:B------:R-:W-:Y:S01]  /*8e90*/  F2FP.F16.F32.PACK_AB R119, RZ, R119 ;  /* 0x00000077ff77723e */ /* 0x000fe200000000ff */
[----:B------:R-:W-:Y:S01]  /*8ea0*/  @P4 STG.E.U16 desc[UR36][R4.64+0xe0], R80 ;  /* 0x0000e05004004986 */ /* 0x000fe2000c101524 */
[C---:B------:R-:W-:Y:S02]  /*8eb0*/  ISETP.GT.AND P2, PT, R0.reuse, RZ, P3 ;  /* 0x000000ff0000720c */ /* 0x040fe40001f44270 */
[C---:B------:R-:W-:Y:S02]  /*8ec0*/  ISETP.GT.AND P3, PT, R0.reuse, 0x8, P3 ;  /* 0x000000080000780c */ /* 0x040fe40001f64270 */
[----:B------:R-:W-:-:S02]  /*8ed0*/  ISETP.GT.AND P4, PT, R0, RZ, P0 ;  /* 0x000000ff0000720c */ /* 0x000fc40000784270 */
[----:B------:R-:W-:Y:S02]  /*8ee0*/  F2FP.F16.F32.PACK_AB R120, RZ, R120 ;  /* 0x00000078ff78723e */ /* 0x000fe400000000ff */
[----:B------:R-:W-:Y:S02]  /*8ef0*/  F2FP.F16.F32.PACK_AB R121, RZ, R121 ;  /* 0x00000079ff79723e */ /* 0x000fe400000000ff */
[----:B------:R-:W-:Y:S02]  /*8f00*/  F2FP.F16.F32.PACK_AB R122, RZ, R122 ;  /* 0x0000007aff7a723e */ /* 0x000fe400000000ff */
[----:B------:R-:W-:Y:S01]  /*8f10*/  F2FP.F16.F32.PACK_AB R123, RZ, R123 ;  /* 0x0000007bff7b723e */ /* 0x000fe200000000ff */
[----:B------:R-:W-:Y:S01]  /*8f20*/  @P2 STG.E.U16 desc[UR36][R4.64+0xe2], R81 ;  /* 0x0000e25104002986 */ /* 0x000fe2000c101524 */
[----:B------:R-:W-:Y:S02]  /*8f30*/  F2FP.F16.F32.PACK_AB R124, RZ, R124 ;  /* 0x0000007cff7c723e */ /* 0x000fe400000000ff */
        /* <DEDUP_REMOVED lines=66> */
[----:B------:R-:W-:Y:S04]  /*9360*/  @P2 STG.E.U16 desc[UR36][R4.64+0x122], R97 ;  /* 0x0001226104002986 */ /* 0x000fe8000c101524 */
[----:B------:R-:W-:Y:S01]  /*9370*/  @P1 STG.E.U16 desc[UR36][R6.64+0x120], R98 ;  /* 0x0001206206001986 */ /* 0x000fe2000c101524 */
[----:B------:R-:W-:-:S02]  /*9380*/  ISETP.GT.AND P1, PT, R0, 0x8, P0 ;  /* 0x000000080000780c */ /* 0x000fc40000724270 */
[C---:B------:R-:W-:Y:S01]  /*9390*/  ISETP.GT.AND P0, PT, R3.reuse, 0xa0, PT ;  /* 0x000000a00300780c */ /* 0x040fe20003f04270 */
[----:B------:R-:W-:Y:S01]  /*93a0*/  @P3 STG.E.U16 desc[UR36][R6.64+0x122], R99 ;  /* 0x0001226306003986 */ /* 0x000fe2000c101524 */
[----:B------:R-:W-:-:S03]  /*93b0*/  ISETP.GT.AND P3, PT, R3, 0x99, PT ;  /* 0x000000990300780c */ /* 0x000fc60003f64270 */
[----:B------:R-:W-:Y:S01]  /*93c0*/  @P4 STG.E.U16 desc[UR36][R4.64+0x130], R100 ;  /* 0x0001306404004986 */ /* 0x000fe2000c101524 */
[C---:B------:R-:W-:Y:S02]  /*93d0*/  ISETP.GT.AND P2, PT, R0.reuse, RZ, P3 ;  /* 0x000000ff0000720c */ /* 0x040fe40001f44270 */
[C---:B------:R-:W-:Y:S02]  /*93e0*/  ISETP.GT.AND P3, PT, R0.reuse, 0x8, P3 ;  /* 0x000000080000780c */ /* 0x040fe40001f64270 */
[----:B------:R-:W-:-:S09]  /*93f0*/  ISETP.GT.AND P4, PT, R0, RZ, P0 ;  /* 0x000000ff0000720c */ /* 0x000fd20000784270 */
[----:B------:R-:W-:Y:S04]  /*9400*/  @P2 STG.E.U16 desc[UR36][R4.64+0x132], R101 ;  /* 0x0001326504002986 */ /* 0x000fe8000c101524 */
[----:B------:R-:W-:Y:S01]  /*9410*/  @P1 STG.E.U16 desc[UR36][R6.64+0x130], R102 ;  /* 0x0001306606001986 */ /* 0x000fe2000c101524 */
[----:B------:R-:W-:Y:S02]  /*9420*/  ISETP.GT.AND P1, PT, R0, 0x8, P0 ;  /* 0x000000080000780c */ /* 0x000fe40000724270 */
        /* <DEDUP_REMOVED lines=76> */
[C---:B------:R-:W-:Y:S02]  /*98f0*/  ISETP.GT.AND P3, PT, R0.reuse, RZ, P0 ;  /* 0x000000ff0000720c */ /* 0x040fe40000764270 */
[----:B------:R-:W-:-:S07]  /*9900*/  ISETP.GT.AND P0, PT, R0, 0x8, P0 ;  /* 0x000000080000780c */ /* 0x000fce0000704270 */
[----:B------:R-:W-:Y:S04]  /*9910*/  @P2 STG.E.U16 desc[UR36][R4.64+0x1b2], R133 ;  /* 0x0001b28504002986 */ /* 0x000fe8000c101524 */
[----:B------:R-:W-:Y:S01]  /*9920*/  @P1 STG.E.U16 desc[UR36][R6.64+0x1b0], R134 ;  /* 0x0001b08606001986 */ /* 0x000fe2000c101524 */
[----:B------:R-:W-:-:S03]  /*9930*/  ISETP.GT.AND P1, PT, R3, 0xe8, PT ;  /* 0x000000e80300780c */ /* 0x000fc60003f24270 */
        /* <DEDUP_REMOVED lines=11> */
[C---:B------:R-:W-:Y:S02]  /*99f0*/  ISETP.GT.AND P2, PT, R0.reuse, RZ, P0 ;  /* 0x000000ff0000720c */ /* 0x040fe40000744270 */
[----:B------:R-:W-:Y:S01]  /*9a00*/  ISETP.GT.AND P0, PT, R0, 0x8, P0 ;  /* 0x000000080000780c */ /* 0x000fe20000704270 */
[----:B------:R-:W-:Y:S01]  /*9a10*/  @P3 STG.E.U16 desc[UR36][R4.64+0x1d0], R140 ;  /* 0x0001d08c04003986 */ /* 0x000fe2000c101524 */
[----:B------:R-:W-:-:S04]  /*9a20*/  ISETP.GT.AND P3, PT, R3, 0xf0, PT ;  /* 0x000000f00300780c */ /* 0x000fc80003f64270 */
[C---:B------:R-:W-:Y:S02]  /*9a30*/  ISETP.GT.AND P4, PT, R0.reuse, RZ, P3 ;  /* 0x000000ff0000720c */ /* 0x040fe40001f84270 */
[----:B------:R-:W-:-:S03]  /*9a40*/  ISETP.GT.AND P3, PT, R0, 0x8, P3 ;  /* 0x000000080000780c */ /* 0x000fc60001f64270 */
[----:B------:R-:W-:Y:S01]  /*9a50*/  @P2 STG.E.U16 desc[UR36][R4.64+0x1d2], R141 ;  /* 0x0001d28d04002986 */ /* 0x000fe2000c101524 */
[----:B------:R-:W-:-:S03]  /*9a60*/  ISETP.GT.AND P2, PT, R3, 0xf8, PT ;  /* 0x000000f80300780c */ /* 0x000fc60003f44270 */
[----:B------:R-:W-:Y:S01]  /*9a70*/  @P1 STG.E.U16 desc[UR36][R6.64+0x1d0], R142 ;  /* 0x0001d08e06001986 */ /* 0x000fe2000c101524 */
[----:B------:R-:W-:-:S03]  /*9a80*/  ISETP.GT.AND P1, PT, R3, 0xf9, PT ;  /* 0x000000f90300780c */ /* 0x000fc60003f24270 */
[----:B------:R-:W-:Y:S01]  /*9a90*/  @P0 STG.E.U16 desc[UR36][R6.64+0x1d2], R143 ;  /* 0x0001d28f06000986 */ /* 0x000fe2000c101524 */
[----:B------:R-:W-:-:S03]  /*9aa0*/  ISETP.GT.AND P0, PT, R3, 0xf1, PT ;  /* 0x000000f10300780c */ /* 0x000fc60003f04270 */
[----:B------:R-:W-:Y:S01]  /*9ab0*/  @P4 STG.E.U16 desc[UR36][R4.64+0x1e0], R144 ;  /* 0x0001e09004004986 */ /* 0x000fe2000c101524 */
[C---:B------:R-:W-:Y:S02]  /*9ac0*/  ISETP.GT.AND P4, PT, R0.reuse, RZ, P0 ;  /* 0x000000ff0000720c */ /* 0x040fe40000784270 */
[----:B------:R-:W-:-:S11]  /*9ad0*/  ISETP.GT.AND P0, PT, R0, 0x8, P0 ;  /* 0x000000080000780c */ /* 0x000fd60000704270 */
[----:B------:R-:W-:Y:S01]  /*9ae0*/  @P4 STG.E.U16 desc[UR36][R4.64+0x1e2], R145 ;  /* 0x0001e29104004986 */ /* 0x000fe2000c101524 */
[C---:B------:R-:W-:Y:S02]  /*9af0*/  ISETP.GT.AND P4, PT, R0.reuse, RZ, P2 ;  /* 0x000000ff0000720c */ /* 0x040fe40001784270 */
[C---:B------:R-:W-:Y:S01]  /*9b00*/  ISETP.GT.AND P2, PT, R0.reuse, 0x8, P2 ;  /* 0x000000080000780c */ /* 0x040fe20001744270 */
[----:B------:R-:W-:Y:S01]  /*9b10*/  @P3 STG.E.U16 desc[UR36][R6.64+0x1e0], R146 ;  /* 0x0001e09206003986 */ /* 0x000fe2000c101524 */
[C---:B------:R-:W-:Y:S02]  /*9b20*/  ISETP.GT.AND P3, PT, R0.reuse, RZ, P1 ;  /* 0x000000ff0000720c */ /* 0x040fe40000f64270 */
[----:B------:R-:W-:Y:S01]  /*9b30*/  ISETP.GT.AND P1, PT, R0, 0x8, P1 ;  /* 0x000000080000780c */ /* 0x000fe20000f24270 */
[----:B------:R-:W-:Y:S06]  /*9b40*/  @P0 STG.E.U16 desc[UR36][R6.64+0x1e2], R147 ;  /* 0x0001e29306000986 */ /* 0x000fec000c101524 */
[----:B------:R-:W-:Y:S04]  /*9b50*/  @P4 STG.E.U16 desc[UR36][R4.64+0x1f0], R148 ;  /* 0x0001f09404004986 */ /* 0x000fe8000c101524 */
[----:B------:R0:W-:Y:S02]  /*9b60*/  @P3 STG.E.U16 desc[UR36][R4.64+0x1f2], R149 ;  /* 0x0001f29504003986 */ /* 0x0001e4000c101524 */
[----:B0-----:R-:W-:-:S02]  /*9b70*/  @P2 IMAD.MOV.U32 R4, RZ, RZ, R6 ;  /* 0x000000ffff042224 */ /* 0x001fc400078e0006 */
[----:B------:R-:W-:-:S05]  /*9b80*/  @P2 IMAD.MOV.U32 R5, RZ, RZ, R7 ;  /* 0x000000ffff052224 */ /* 0x000fca00078e0007 */
[----:B------:R0:W-:Y:S04]  /*9b90*/  @P2 STG.E.U16 desc[UR36][R4.64+0x1f0], R150 ;  /* 0x0001f09604002986 */ /* 0x0001e8000c101524 */
[----:B------:R0:W-:Y:S02]  /*9ba0*/  @P1 STG.E.U16 desc[UR36][R6.64+0x1f2], R151 ;  /* 0x0001f29706001986 */ /* 0x0001e4000c101524 */
.L_x_286:
[----:B------:R-:W-:Y:S05]  /*9bb0*/  BSYNC B0 ;  /* 0x0000000000007941 */ /* 0x000fea0003800000 */
.L_x_32:
[----:B------:R-:W-:Y:S01]  /*9bc0*/  ULDC UR4, c[0x0][0xc] ;  /* 0x0000030000047ab9 */ /* 0x000fe20000000800 */
[----:B------:R-:W-:Y:S01]  /*9bd0*/  ULDC UR5, c[0x0][0x10] ;  /* 0x0000040000057ab9 */ /* 0x000fe20000000800 */
[----:B0-----:R-:W0:Y:S01]  /*9be0*/  LDC R3, c[0x0][0x14] ;  /* 0x00000500ff037b82 */ /* 0x001e220000000800 */
[----:B------:R-:W-:Y:S01]  /*9bf0*/  UIMAD.WIDE.U32 UR4, UR4, UR5, URZ ;  /* 0x00000005040472a5 */ /* 0x000fe2000f8e003f */
[----:B------:R-:W-:Y:S01]  /*9c00*/  PRMT R0, RZ, 0x7610, R0 ;  /* 0x00007610ff007816 */ /* 0x000fe20000000000 */
[----:B----45:R-:W-:Y:S02]  /*9c10*/  IMAD.MOV.U32 R152, RZ, RZ, -0x1 ;  /* 0xffffffffff987424 */ /* 0x030fe400078e00ff */
[----:B------:R-:W-:Y:S02]  /*9c20*/  IMAD.MOV.U32 R23, RZ, RZ, -0x1 ;  /* 0xffffffffff177424 */ /* 0x000fe400078e00ff */
[----:B0-----:R-:W-:-:S04]  /*9c30*/  IMAD.WIDE.U32 R16, R3, UR4, R16 ;  /* 0x0000000403107c25 */ /* 0x001fc8000f8e0010 */
[----:B------:R-:W-:Y:S01]  /*9c40*/  IMAD R3, R3, UR5, RZ ;  /* 0x0000000503037c24 */ /* 0x000fe2000f8e02ff */
[----:B------:R-:W-:Y:S02]  /*9c50*/  ULDC.64 UR4, c[0x0][0x650] ;  /* 0x0001940000047ab9 */ /* 0x000fe40000000a00 */
[----:B------:R-:W-:Y:S01]  /*9c60*/  ISETP.GE.U32.AND P0, PT, R16, UR4, PT ;  /* 0x0000000410007c0c */ /* 0x000fe2000bf06070 */
[----:B------:R-:W-:-:S05]  /*9c70*/  IMAD.IADD R17, R17, 0x1, R3 ;  /* 0x0000000111117824 */ /* 0x000fca00078e0203 */
[----:B------:R-:W-:-:S13]  /*9c80*/  ISETP.GE.U32.AND.EX P0, PT, R17, UR5, PT, P0 ;  /* 0x0000000511007c0c */ /* 0x000fda000bf06100 */
[----:B------:R-:W-:Y:S05]  /*9c90*/  @P0 BRA `(.L_x_287) ;  /* 0x0000000400640947 */ /* 0x000fea0003800000 */
[----:B------:R-:W0:Y:S01]  /*9ca0*/  S2R R12, SR_CTAID.X ;  /* 0x00000000000c7919 */ /* 0x000e220000002500 */
[----:B------:R-:W4:Y:S01]  /*9cb0*/  LDC.64 R10, c[0x0][0x628] ;  /* 0x00018a00ff0a7b82 */ /* 0x000f220000000a00 */
[----:B------:R-:W-:Y:S01]  /*9cc0*/  ULDC UR4, c[0x0][0x150] ;  /* 0x0000540000047ab9 */ /* 0x000fe20000000800 */
[----:B-123--:R-:W-:Y:S01]  /*9cd0*/  IMAD.MOV.U32 R8, RZ, RZ, R16 ;  /* 0x000000ffff087224 */ /* 0x00efe200078e0010 */
[----:B------:R-:W1:Y:S01]  /*9ce0*/  S2R R24, SR_CTAID.Y ;  /* 0x0000000000187919 */ /* 0x000e620000002600 */
[----:B------:R-:W-:-:S04]  /*9cf0*/  IMAD.MOV.U32 R9, RZ, RZ, R17 ;  /* 0x000000ffff097224 */ /* 0x000fc800078e0011 */
[----:B------:R-:W2:Y:S08]  /*9d00*/  LDC R21, c[0x0][0x144] ;  /* 0x00005100ff157b82 */ /* 0x000eb00000000800 */
[----:B------:R-:W3:Y:S08]  /*9d10*/  LDC R0, c[0x0][0x630] ;  /* 0x00018c00ff007b82 */ /* 0x000ef00000000800 */
[----:B------:R-:W1:Y:S01]  /*9d20*/  LDC.64 R14, c[0x0][0x620] ;  /* 0x00018800ff0e7b82 */ /* 0x000e620000000a00 */
[----:B----4-:R-:W-:-:S04]  /*9d30*/  ISETP.NE.U32.AND P0, PT, R10, RZ, PT ;  /* 0x000000ff0a00720c */ /* 0x010fc80003f05070 */
[----:B------:R-:W-:Y:S02]  /*9d40*/  ISETP.NE.AND.EX P0, PT, R11, RZ, PT, P0 ;  /* 0x000000ff0b00720c */ /* 0x000fe40003f05300 */
[----:B0-----:R-:W-:-:S05]  /*9d50*/  I2FP.F32.U32 R3, R12 ;  /* 0x0000000c00037245 */ /* 0x001fca0000201000 */
[----:B------:R-:W-:-:S04]  /*9d60*/  FMUL R3, R3, UR4 ;  /* 0x0000000403037c20 */ /* 0x000fc80008400000 */
[----:B------:R0:W4:Y:S02]  /*9d70*/  F2I.U32.TRUNC.NTZ R20, R3 ;  /* 0x0000000300147305 */ /* 0x000124000020f000 */
[----:B--23--:R-:W-:Y:S05]  /*9d80*/  @!P0 BRA `(.L_x_288) ;  /* 0x0000000000288947 */ /* 0x00cfea0003800000 */
[----:B0-----:R-:W0:Y:S02]  /*9d90*/  LDC R3, c[0x0][0x634] ;  /* 0x00018d00ff037b82 */ /* 0x001e240000000800 */
        /* <DEDUP_REMOVED lines=9> */
.L_x_288:
[----:B------:R-:W2:Y:S01]  /*9e30*/  LDC.64 R30, c[0x0][0x640] ;  /* 0x00019000ff1e7b82 */ /* 0x000ea20000000a00 */
[-CC-:B------:R-:W-:Y:S01]  /*9e40*/  SHF.R.U64 R23, R8, R0.reuse, R9.reuse ;  /* 0x0000000008177219 */ /* 0x180fe20000001209 */
[----:B----4-:R-:W-:Y:S01]  /*9e50*/  IMAD.MOV R20, RZ, RZ, -R20 ;  /* 0x000000ffff147224 */ /* 0x010fe200078e0a14 */
[----:B------:R-:W-:Y:S01]  /*9e60*/  SHF.R.U32.HI R0, RZ, R0, R9 ;  /* 0x00000000ff007219 */ /* 0x000fe20000011609 */
[----:B------:R-:W-:Y:S01]  /*9e70*/  ULDC UR4, c[0x0][0x154] ;  /* 0x0000550000047ab9 */ /* 0x000fe20000000800 */
[----:B0-----:R-:W-:Y:S01]  /*9e80*/  IADD3 R3, P0, RZ, -R23, RZ ;  /* 0x80000017ff037210 */ /* 0x001fe20007f1e0ff */
[----:B------:R-:W-:Y:S02]  /*9e90*/  IMAD R26, R21, R20, R12 ;  /* 0x00000014151a7224 */ /* 0x000fe400078e020c */
[----:B------:R-:W0:Y:S01]  /*9ea0*/  LDC R6, c[0x0][0x618] ;  /* 0x00018600ff067b82 */ /* 0x000e220000000800 */
[----:B------:R-:W-:Y:S02]  /*9eb0*/  IMAD.MOV.U32 R7, RZ, RZ, 0x1 ;  /* 0x00000001ff077424 */ /* 0x000fe400078e00ff */
[----:B------:R-:W-:-:S04]  /*9ec0*/  IMAD.X R5, RZ, RZ, ~R0, P0 ;  /* 0x000000ffff057224 */ /* 0x000fc800000e0e00 */
[-C--:B-1----:R-:W-:Y:S01]  /*9ed0*/  IMAD R0, R5, R14.reuse, RZ ;  /* 0x0000000e05007224 */ /* 0x082fe200078e02ff */
[----:B------:R-:W1:Y:S01]  /*9ee0*/  LDC R8, c[0x0][0x608] ;  /* 0x00018200ff087b82 */ /* 0x000e620000000800 */
[----:B------:R-:W-:-:S04]  /*9ef0*/  IMAD.WIDE.U32 R4, R3, R14, R16 ;  /* 0x0000000e03047225 */ /* 0x000fc800078e0010 */
[----:B------:R-:W-:Y:S01]  /*9f00*/  IMAD R3, R3, R15, R0 ;  /* 0x0000000f03037224 */ /* 0x000fe200078e0200 */
[----:B------:R-:W-:Y:S02]  /*9f10*/  I2FP.F32.U32 R0, R24 ;  /* 0x0000001800007245 */ /* 0x000fe40000201000 */
[----:B------:R-:W3:Y:S01]  /*9f20*/  LDC R28, c[0x0][0x658] ;  /* 0x00019600ff1c7b82 */ /* 0x000ee20000000800 */
[----:B------:R-:W-:Y:S01]  /*9f30*/  IMAD.IADD R3, R5, 0x1, R3 ;  /* 0x0000000105037824 */ /* 0x000fe200078e0203 */
[----:B--2---:R-:W-:Y:S01]  /*9f40*/  ISETP.NE.U32.AND P0, PT, R30, RZ, PT ;  /* 0x000000ff1e00720c */ /* 0x004fe20003f05070 */
[----:B------:R-:W-:Y:S01]  /*9f50*/  FMUL R0, R0, UR4 ;  /* 0x0000000400007c20 */ /* 0x000fe20008400000 */
[----:B------:R-:W-:Y:S02]  /*9f60*/  IMAD.MOV.U32 R5, RZ, RZ, -0x1 ;  /* 0xffffffffff057424 */ /* 0x000fe400078e00ff */
[----:B------:R-:W-:Y:S01]  /*9f70*/  ISETP.NE.AND.EX P0, PT, R31, RZ, PT, P0 ;  /* 0x000000ff1f00720c */ /* 0x000fe20003f05300 */
[----:B------:R2:W4:Y:S01]  /*9f80*/  F2I.U32.TRUNC.NTZ R13, R0 ;  /* 0x00000000000d7305 */ /* 0x000522000020f000 */
[----:B------:R-:W2:Y:S01]  /*9f90*/  LDC R15, c[0x0][0x148] ;  /* 0x00005200ff0f7b82 */ /* 0x000ea20000000800 */
[----:B0-----:R-:W-:-:S02]  /*9fa0*/  SHF.R.U64 R12, R4, R6, R3 ;  /* 0x00000006040c7219 */ /* 0x001fc40000001203 */
[----:B------:R-:W-:-:S05]  /*9fb0*/  SHF.R.U32.HI R3, RZ, R6, R3 ;  /* 0x00000006ff037219 */ /* 0x000fca0000011603 */
[----:B------:R-:W0:Y:S01]  /*9fc0*/  LDC R20, c[0x0][0x600] ;  /* 0x00018000ff147b82 */ /* 0x000e220000000800 */
[-CC-:B-1----:R-:W-:Y:S02]  /*9fd0*/  SHF.R.U64 R10, R12, R8.reuse, R3.reuse ;  /* 0x000000080c0a7219 */ /* 0x182fe40000001203 */
[----:B------:R-:W-:-:S05]  /*9fe0*/  SHF.R.U32.HI R3, RZ, R8, R3 ;  /* 0x00000008ff037219 */ /* 0x000fca0000011603 */
[----:B------:R-:W1:Y:S01]  /*9ff0*/  LDC R21, c[0x0][0x648] ;  /* 0x00019200ff157b82 */ /* 0x000e620000000800 */
[-C--:B---3--:R-:W-:Y:S02]  /*a000*/  SHF.L.U32 R4, R5, R28.reuse, RZ ;  /* 0x0000001c05047219 */ /* 0x088fe400000006ff */
[-CC-:B------:R-:W-:Y:S02]  /*a010*/  SHF.R.U64 R14, R10, R28.reuse, R3.reuse ;  /* 0x0000001c0a0e7219 */ /* 0x180fe40000001203 */
[----:B------:R-:W-:Y:S02]  /*a020*/  SHF.R.U32.HI R5, RZ, R28, R3 ;  /* 0x0000001cff057219 */ /* 0x000fe40000011603 */
[----:B------:R-:W-:Y:S01]  /*a030*/  LOP3.LUT R153, RZ, R4, RZ, 0x33, !PT ;  /* 0x00000004ff997212 */ /* 0x000fe200078e33ff */
[----:B------:R-:W3:Y:S01]  /*a040*/  LDC R25, c[0x0][0x638] ;  /* 0x00018e00ff197b82 */ /* 0x000ee20000000800 */
[----:B------:R-:W-:Y:S01]  /*a050*/  SHF.L.U32 R28, R7, R28, RZ ;  /* 0x0000001c071c7219 */ /* 0x000fe200000006ff */
[----:B------:R-:W-:-:S06]  /*a060*/  IMAD.MOV.U32 R4, RZ, RZ, R14 ;  /* 0x000000ffff047224 */ /* 0x000fcc00078e000e */
[----:B------:R-:W0:Y:S01]  /*a070*/  LDC R27, c[0x0][0x610] ;  /* 0x00018400ff1b7b82 */ /* 0x000e220000000800 */
[----:B----4-:R-:W-:Y:S05]  /*a080*/  @!P0 BRA `(.L_x_289) ;  /* 0x0000000000288947 */ /* 0x010fea0003800000 */
        /* <DEDUP_REMOVED lines=10> */
.L_x_289:
[----:B------:R-:W-:Y:S01]  /*a130*/  ISETP.NE.AND P0, PT, R2, 0x1, PT ;  /* 0x000000010200780c */ /* 0x000fe20003f05270 */
[----:B------:R-:W-:Y:S01]  /*a140*/  IMAD.MOV R13, RZ, RZ, -R13 ;  /* 0x000000ffff0d7224 */ /* 0x000fe200078e0a0d */
[----:B-12---:R-:W-:Y:S01]  /*a150*/  SHF.R.U64 R0, R4, R21, R5 ;  /* 0x0000001504007219 */ /* 0x006fe20000001205 */
[----:B0-----:R-:W-:Y:S01]  /*a160*/  VIADD R5, R20, 0xffffffff ;  /* 0xffffffff14057836 */ /* 0x001fe20000000000 */
[----:B------:R-:W-:-:S03]  /*a170*/  LOP3.LUT R153, R10, R153, RZ, 0xc0, !PT ;  /* 0x000000990a997212 */ /* 0x000fc600078ec0ff */
[----:B------:R-:W-:Y:S01]  /*a180*/  IMAD.MOV R3, RZ, RZ, -R0 ;  /* 0x000000ffff037224 */ /* 0x000fe200078e0a00 */
[----:B------:R-:W-:Y:S01]  /*a190*/  LOP3.LUT R5, R12, R5, RZ, 0xc0, !PT ;  /* 0x000000050c057212 */ /* 0x000fe200078ec0ff */
[----:B------:R-:W-:Y:S02]  /*a1a0*/  IMAD R153, R28, R0, R153 ;  /* 0x000000001c997224 */ /* 0x000fe400078e0299 */
[----:B---3--:R-:W-:Y:S02]  /*a1b0*/  IMAD R0, R3, R25, R14 ;  /* 0x0000001903007224 */ /* 0x008fe400078e020e */
[----:B------:R-:W-:Y:S02]  /*a1c0*/  @P0 IMAD R26, R15, R13, R24 ;  /* 0x0000000d0f1a0224 */ /* 0x000fe400078e0218 */
[----:B------:R-:W-:Y:S02]  /*a1d0*/  IMAD R4, R0, R20, R5 ;  /* 0x0000001400047224 */ /* 0x000fe400078e0205 */
[----:B------:R-:W-:-:S02]  /*a1e0*/  IMAD R153, R153, R27, R26 ;  /* 0x0000001b99997224 */ /* 0x000fc400078e021a */
[----:B------:R-:W-:-:S03]  /*a1f0*/  IMAD.MOV.U32 R3, RZ, RZ, 0x1 ;  /* 0x00000001ff037424 */ /* 0x000fc600078e00ff */
[----:B------:R-:W-:Y:S02]  /*a200*/  SEL R152, R4, R153, !P0 ;  /* 0x0000009904987207 */ /* 0x000fe40004000000 */
[----:B------:R-:W-:Y:S02]  /*a210*/  PRMT R0, R3, 0x7610, R0 ;  /* 0x0000761003007816 */ /* 0x000fe40000000000 */
[----:B------:R-:W-:-:S07]  /*a220*/  SEL R153, R153, R4, !P0 ;  /* 0x0000000499997207 */ /* 0x000fce0004000000 */
.L_x_287:
[----:B------:R-:W-:-:S13]  /*a230*/  LOP3.LUT P0, RZ, R0, 0xff, RZ, 0xc0, !PT ;  /* 0x000000ff00ff7812 */ /* 0x000fda000780c0ff */
[----:B------:R-:W-:Y:S05]  /*a240*/  @P0 BRA `(.L_x_290) ;  /* 0xffffff6c00d00947 */ /* 0x000fea000383ffff */
[----:B------:R-:W-:Y:S05]  /*a250*/  EXIT ;  /* 0x000000000000794d */ /* 0x000fea0003800000 */
.L_x_7:
[----:B0-----:R-:W-:Y:S01]  /*a260*/  ULDC.64 UR4, c[0x0][0x650] ;  /* 0x0001940000047ab9 */ /* 0x001fe20000000a00 */
        /* <DEDUP_REMOVED lines=25> */
.L_x_292:
[----:B------:R-:W0:Y:S01]  /*a400*/  LDC.64 R26, c[0x0][0x640] ;  /* 0x00019000ff1a7b82 */ /* 0x000e220000000a00 */
[-CC-:B------:R-:W-:Y:S01]  /*a410*/  SHF.R.U64 R20, R12, R8.reuse, R13.reuse ;  /* 0x000000080c147219 */ /* 0x180fe2000000120d */
[----:B------:R-:W-:Y:S01]  /*a420*/  IMAD.MOV.U32 R30, RZ, RZ, 0x1 ;  /* 0x00000001ff1e7424 */ /* 0x000fe200078e00ff */
[----:B------:R-:W-:Y:S02]  /*a430*/  SHF.R.U32.HI R6, RZ, R8, R13 ;  /* 0x00000008ff067219 */ /* 0x000fe4000001160d */
[----:B------:R-:W-:-:S03]  /*a440*/  IADD3 R11, P0, RZ, -R20, RZ ;  /* 0x80000014ff0b7210 */ /* 0x000fc60007f1e0ff */
[----:B------:R-:W1:Y:S02]  /*a450*/  LDC R10, c[0x0][0x618] ;  /* 0x00018600ff0a7b82 */ /* 0x000e640000000800 */
[----:B------:R-:W-:-:S04]  /*a460*/  IMAD.X R7, RZ, RZ, ~R6, P0 ;  /* 0x000000ffff077224 */ /* 0x000fc800000e0e06 */
[-C--:B------:R-:W-:Y:S02]  /*a470*/  IMAD R8, R7, R22.reuse, RZ ;  /* 0x0000001607087224 */ /* 0x080fe400078e02ff */
[----:B------:R-:W2:Y:S01]  /*a480*/  LDC R12, c[0x0][0x608] ;  /* 0x00018200ff0c7b82 */ /* 0x000ea20000000800 */
[----:B------:R-:W-:-:S04]  /*a490*/  IMAD.WIDE.U32 R6, R11, R22, R16 ;  /* 0x000000160b067225 */ /* 0x000fc800078e0010 */
[----:B------:R-:W-:-:S03]  /*a4a0*/  IMAD R11, R11, R23, R8 ;  /* 0x000000170b0b7224 */ /* 0x000fc600078e0208 */
[----:B------:R-:W3:Y:S01]  /*a4b0*/  LDC R25, c[0x0][0x658] ;  /* 0x00019600ff197b82 */ /* 0x000ee20000000800 */
[----:B------:R-:W-:Y:S01]  /*a4c0*/  IMAD.IADD R7, R7, 0x1, R11 ;  /* 0x0000000107077824 */ /* 0x000fe200078e020b */
[----:B0-----:R-:W-:-:S04]  /*a4d0*/  ISETP.NE.U32.AND P0, PT, R26, RZ, PT ;  /* 0x000000ff1a00720c */ /* 0x001fc80003f05070 */
[----:B------:R-:W-:Y:S02]  /*a4e0*/  ISETP.NE.AND.EX P0, PT, R27, RZ, PT, P0 ;  /* 0x000000ff1b00720c */ /* 0x000fe40003f05300 */
[----:B------:R-:W0:Y:S01]  /*a4f0*/  LDC R23, c[0x0][0x600] ;  /* 0x00018000ff177b82 */ /* 0x000e220000000800 */
[-CC-:B-1----:R-:W-:Y:S02]  /*a500*/  SHF.R.U64 R8, R6, R10.reuse, R7.reuse ;  /* 0x0000000a06087219 */ /* 0x182fe40000001207 */
[----:B------:R-:W-:Y:S01]  /*a510*/  SHF.R.U32.HI R7, RZ, R10, R7 ;  /* 0x0000000aff077219 */ /* 0x000fe20000011607 */
[----:B------:R-:W-:-:S04]  /*a520*/  IMAD.MOV.U32 R10, RZ, RZ, -0x1 ;  /* 0xffffffffff0a7424 */ /* 0x000fc800078e00ff */
        /* <DEDUP_REMOVED lines=21> */
.L_x_293:
[----:B------:R-:W-:Y:S01]  /*a680*/  ISETP.NE.AND P0, PT, R2, 0x1, PT ;  /* 0x000000010200780c */ /* 0x000fe20003f05270 */
[----:B0-----:R-:W-:Y:S01]  /*a690*/  VIADD R11, R23, 0xffffffff ;  /* 0xffffffff170b7836 */ /* 0x001fe20000000000 */
[----:B-1----:R-:W-:Y:S02]  /*a6a0*/  SHF.R.U64 R6, R6, R24, R7 ;  /* 0x0000001806067219 */ /* 0x002fe40000001207 */
[----:B------:R-:W-:Y:S02]  /*a6b0*/  SHF.L.U32 R30, R30, R25, RZ ;  /* 0x000000191e1e7219 */ /* 0x000fe400000006ff */
[----:B------:R-:W-:Y:S01]  /*a6c0*/  LOP3.LUT R5, R21, R32, RZ, 0xc0, !PT ;  /* 0x0000002015057212 */ /* 0x000fe200078ec0ff */
[----:B------:R-:W-:-:S04]  /*a6d0*/  IMAD.MOV R7, RZ, RZ, -R6 ;  /* 0x000000ffff077224 */ /* 0x000fc800078e0a06 */
[----:B------:R-:W-:Y:S01]  /*a6e0*/  IMAD R6, R30, R6, R5 ;  /* 0x000000061e067224 */ /* 0x000fe200078e0205 */
[----:B------:R-:W-:Y:S01]  /*a6f0*/  LOP3.LUT R5, R8, R11, RZ, 0xc0, !PT ;  /* 0x0000000b08057212 */ /* 0x000fe200078ec0ff */
[----:B------:R-:W-:Y:S02]  /*a700*/  @P0 IMAD R3, R9, R14, R4 ;  /* 0x0000000e09030224 */ /* 0x000fe400078e0204 */
[----:B--2---:R-:W-:Y:S02]  /*a710*/  IMAD R4, R7, R28, R22 ;  /* 0x0000001c07047224 */ /* 0x004fe400078e0216 */
[----:B---3--:R-:W-:Y:S02]  /*a720*/  IMAD R3, R6, R29, R3 ;  /* 0x0000001d06037224 */ /* 0x008fe400078e0203 */
[----:B------:R-:W-:Y:S02]  /*a730*/  IMAD R4, R4, R23, R5 ;  /* 0x0000001704047224 */ /* 0x000fe400078e0205 */
[----:B------:R-:W-:-:S02]  /*a740*/  IMAD.MOV.U32 R8, RZ, RZ, 0x1 ;  /* 0x00000001ff087424 */ /* 0x000fc400078e00ff */
[----:B------:R-:W-:Y:S01]  /*a750*/  IMAD.MOV.U32 R6, RZ, RZ, R20 ;  /* 0x000000ffff067224 */ /* 0x000fe200078e0014 */
[----:B------:R-:W-:Y:S02]  /*a760*/  SEL R7, R4, R3, !P0 ;  /* 0x0000000304077207 */ /* 0x000fe40004000000 */
[----:B------:R-:W-:-:S07]  /*a770*/  SEL R13, R3, R4, !P0 ;  /* 0x00000004030d7207 */ /* 0x000fce0004000000 */
.L_x_291:
[----:B------:R-:W-:-:S08]  /*a780*/  NOP ;  /* 0x0000000000007918 */ /* 0x000fd00000000000 */
[----:B------:R-:W0:-:S00]  /*a790*/  USETMAXREG.DEALLOC.CTAPOOL 0x28 ;  /* 0x00000028000079c8 */ /* 0x000e0000080e0500 */
[----:B0-----:R-:W-:-:S13]  /*a7a0*/  ISETP.NE.AND P0, PT, R0, RZ, PT ;  /* 0x000000ff0000720c */ /* 0x001fda0003f05270 */
[----:B------:R-:W-:Y:S05]  /*a7b0*/  @P0 EXIT ;  /* 0x000000000000094d */ /* 0x000fea0003800000 */
[----:B------:R-:W-:Y:S01]  /*a7c0*/  LOP3.LUT P0, RZ, R8, 0xff, RZ, 0xc0, !PT ;  /* 0x000000ff08ff7812 */ /* 0x000fe2000780c0ff */
[----:B------:R-:W-:Y:S02]  /*a7d0*/  IMAD.MOV.U32 R0, RZ, RZ, 0x1 ;  /* 0x00000001ff007424 */ /* 0x000fe400078e00ff */
[----:B------:R-:W-:-:S10]  /*a7e0*/  IMAD.MOV.U32 R3, RZ, RZ, RZ ;  /* 0x000000ffff037224 */ /* 0x000fd400078e00ff */
[----:B------:R-:W-:Y:S05]  /*a7f0*/  @!P0 BRA `(.L_x_294) ;  /* 0x0000000c00448947 */ /* 0x000fea0003800000 */
[----:B------:R-:W0:Y:S01]  /*a800*/  LDC R0, c[0x0][0x28c] ;  /* 0x0000a300ff007b82 */ /* 0x000e220000000800 */
[----:B------:R-:W-:Y:S01]  /*a810*/  ULDC UR5, c[0x0][0x658] ;  /* 0x0001960000057ab9 */ /* 0x000fe20000000800 */
[----:B------:R-:W-:Y:S01]  /*a820*/  UMOV UR7, 0xffffffff ;  /* 0xffffffff00077882 */ /* 0x000fe20000000000 */
[----:B------:R-:W-:Y:S01]  /*a830*/  ULDC UR6, c[0x0][0xc] ;  /* 0x0000030000067ab9 */ /* 0x000fe20000000800 */
[----:B------:R-:W-:Y:S01]  /*a840*/  USHF.L.U32 UR8, UR7, UR5, URZ ;  /* 0x0000000507087299 */ /* 0x000fe2000800063f */
[----:B------:R-:W-:Y:S01]  /*a850*/  BSSY B0, `(.L_x_294) ;  /* 0x00000cb000007945 */ /* 0x000fe20003800000 */
[----:B------:R-:W-:Y:S01]  /*a860*/  UMOV UR9, 0x1 ;  /* 0x0000000100097882 */ /* 0x000fe20000000000 */
[----:B------:R-:W-:Y:S01]  /*a870*/  ULDC UR7, c[0x0][0x10] ;  /* 0x0000040000077ab9 */ /* 0x000fe20000000800 */
[----:B------:R-:W1:Y:S01]  /*a880*/  S2UR UR10, SR_CgaCtaId ;  /* 0x00000000000a79c3 */ /* 0x000e620000008800 */
[----:B------:R-:W-:Y:S01]  /*a890*/  UIMAD.WIDE.U32 UR6, UR6, UR7, URZ ;  /* 0x00000007060672a5 */ /* 0x000fe2000f8e003f */
[----:B------:R-:W-:Y:S01]  /*a8a0*/  IMAD.MOV.U32 R9, RZ, RZ, 0x1 ;  /* 0x00000001ff097424 */ /* 0x000fe200078e00ff */
[----:B------:R-:W-:Y:S01]  /*a8b0*/  USHF.L.U32 UR18, UR9, UR5, URZ ;  /* 0x0000000509127299 */ /* 0x000fe2000800063f */
[----:B------:R-:W-:Y:S01]  /*a8c0*/  LOP3.LUT R12, R19, 0x2, RZ, 0xfc, !PT ;  /* 0x00000002130c7812 */ /* 0x000fe200078efcff */
[----:B------:R-:W-:Y:S01]  /*a8d0*/  ULDC UR4, c[0x0][0x600] ;  /* 0x0001800000047ab9 */ /* 0x000fe20000000800 */
[----:B------:R-:W-:Y:S01]  /*a8e0*/  ULDC UR5, c[0x0][0x14] ;  /* 0x0000050000057ab9 */ /* 0x000fe20000000800 */
[----:B------:R-:W-:-:S02]  /*a8f0*/  UIADD3 UR4, UR4, -0x1, URZ ;  /* 0xffffffff04047890 */ /* 0x000fc4000fffe03f */
[----:B------:R-:W-:Y:S02]  /*a900*/  UIMAD.WIDE.U32 UR22, UR6, UR5, URZ ;  /* 0x00000005061672a5 */ /* 0x000fe4000f8e003f */
[----:B------:R-:W-:Y:S02]  /*a910*/  UIMAD UR13, UR7, UR5, URZ ;  /* 0x00000005070d72a4 */ /* 0x000fe4000f8e023f */
[----:B------:R-:W-:Y:S02]  /*a920*/  ULOP3.LUT UR17, URZ, UR8, URZ, 0x33, !UPT ;  /* 0x000000083f117292 */ /* 0x000fe4000f8e333f */
[----:B------:R-:W-:Y:S01]  /*a930*/  UIADD3 UR13, UR23, UR13, URZ ;  /* 0x0000000d170d7290 */ /* 0x000fe2000fffe03f */
[----:B0-----:R-:W-:Y:S01]  /*a940*/  VIADD R0, R0, 0x3f ;  /* 0x0000003f00007836 */ /* 0x001fe20000000000 */
[----:B------:R-:W-:-:S04]  /*a950*/  ULDC.64 UR24, c[0x0][0x198] ;  /* 0x0000660000187ab9 */ /* 0x000fc80000000a00 */
[----:B------:R-:W-:Y:S01]  /*a960*/  SHF.R.S32.HI R3, RZ, 0x1f, R0 ;  /* 0x0000001fff037819 */ /* 0x000fe20000011400 */
[----:B-1----:R-:W-:-:S03]  /*a970*/  IMAD.U32 R10, RZ, RZ, UR10 ;  /* 0x0000000aff0a7e24 */ /* 0x002fc6000f8e00ff */
[----:B------:R-:W-:Y:S01]  /*a980*/  LEA.HI R3, R3, R0, RZ, 0x6 ;  /* 0x0000000003037211 */ /* 0x000fe200078f30ff */
[----:B------:R-:W-:-:S03]  /*a990*/  IMAD.MOV.U32 R0, RZ, RZ, 0x1 ;  /* 0x00000001ff007424 */ /* 0x000fc600078e00ff */
[----:B------:R-:W-:Y:S01]  /*a9a0*/  SHF.R.S32.HI R8, RZ, 0x6, R3 ;  /* 0x00000006ff087819 */ /* 0x000fe20000011403 */
[----:B------:R-:W-:-:S04]  /*a9b0*/  IMAD.MOV.U32 R3, RZ, RZ, RZ ;  /* 0x000000ffff037224 */ /* 0x000fc800078e00ff */
[----:B------:R-:W-:-:S07]  /*a9c0*/  VIADD R11, R8, 0x1 ;  /* 0x00000001080b7836 */ /* 0x000fce0000000000 */
.L_x_305:
[----:B------:R-:W-:-:S03]  /*a9d0*/  UMOV UR5, 0xffffffff ;  /* 0xffffffff00057882 */ /* 0x000fc60000000000 */
[----:B------:R-:W-:Y:S05]  /*a9e0*/  BRA.DIV UR5, `(.L_x_295) ;  /* 0x0000000e05b07947 */ /* 0x000fea000b800000 */
[----:B------:R-:W-:-:S13]  /*a9f0*/  ELECT P6, URZ, PT ;  /* 0x00000000003f782f */ /* 0x000fda00038c0000 */
.L_x_316:
[----:B------:R-:W0:Y:S01]  /*aa00*/  LDC R4, c[0x0][0x28c] ;  /* 0x0000a300ff047b82 */ /* 0x000e220000000800 */
[----:B------:R-:W-:Y:S01]  /*aa10*/  BSSY B1, `(.L_x_296) ;  /* 0x000003b000017945 */ /* 0x000fe20003800000 */
[----:B0-----:R-:W-:-:S13]  /*aa20*/  ISETP.LT.OR P6, PT, R4, 0x1, !P6 ;  /* 0x000000010400780c */ /* 0x001fda00077c1670 */
[----:B------:R-:W-:Y:S05]  /*aa30*/  @P6 BRA `(.L_x_297) ;  /* 0x0000000000e06947 */ /* 0x000fea0003800000 */
[----:B------:R-:W-:Y:S02]  /*aa40*/  IMAD R13, R13, 0x2, R10 ;  /* 0x000000020d0d7824 */ /* 0x000fe400078e020a */
[----:B------:R-:W-:Y:S02]  /*aa50*/  IMAD.SHL.U32 R20, R7, 0x100, RZ ;  /* 0x0000010007147824 */ /* 0x000fe400078e00ff */
[----:B------:R-:W-:Y:S02]  /*aa60*/  IMAD.MOV.U32 R21, RZ, RZ, RZ ;  /* 0x000000ffff157224 */ /* 0x000fe400078e00ff */
[----:B------:R-:W-:Y:S02]  /*aa70*/  IMAD.MOV.U32 R4, RZ, RZ, R11 ;  /* 0x000000ffff047224 */ /* 0x000fe400078e000b */
[----:B------:R-:W-:Y:S02]  /*aa80*/  IMAD.MOV.U32 R5, RZ, RZ, R0 ;  /* 0x000000ffff057224 */ /* 0x000fe400078e0000 */
[----:B------:R-:W-:-:S02]  /*aa90*/  IMAD.MOV.U32 R7, RZ, RZ, R3 ;  /* 0x000000ffff077224 */ /* 0x000fc400078e0003 */
[----:B------:R-:W-:-:S07]  /*aaa0*/  IMAD.SHL.U32 R15, R13, 0x40, RZ ;  /* 0x000000400d0f7824 */ /* 0x000fce00078e00ff */
.L_x_300:
[----:B------:R-:W0:Y:S01]  /*aab0*/  S2UR UR5, SR_CgaCtaId ;  /* 0x00000000000579c3 */ /* 0x000e220000008800 */
[----:B------:R-:W-:Y:S02]  /*aac0*/  MOV R13, 0x400 ;  /* 0x00000400000d7802 */ /* 0x000fe40000000f00 */
[----:B------:R-:W-:-:S13]  /*aad0*/  LOP3.LUT P1, RZ, R18, 0x7f, RZ, 0xc0, !PT ;  /* 0x0000007f12ff7812 */ /* 0x000fda000782c0ff */
[----:B------:R-:W1:Y:S01]  /*aae0*/  @!P1 LDC R14, c[0x0][0x500] ;  /* 0x00014000ff0e9b82 */ /* 0x000e620000000800 */
[----:B0-----:R-:W-:-:S05]  /*aaf0*/  IMAD.U32 R10, RZ, RZ, UR5 ;  /* 0x00000005ff0a7e24 */ /* 0x001fca000f8e00ff */
[----:B------:R-:W-:Y:S02]  /*ab00*/  LEA R24, R10, R13, 0x18 ;  /* 0x0000000d0a187211 */ /* 0x000fe400078ec0ff */
[----:B------:R-:W-:-:S03]  /*ab10*/  SHF.L.U32 R13, R5, 0x1f, RZ ;  /* 0x0000001f050d7819 */ /* 0x000fc600000006ff */
[----:B------:R-:W-:-:S04]  /*ab20*/  IMAD R22, R7, 0x8, R24 ;  /* 0x0000000807167824 */ /* 0x000fc800078e0218 */
[----:B------:R-:W0:Y:S02]  /*ab30*/  SYNCS.PHASECHK.TRANS64.TRYWAIT P0, [R22+URZ+0x20], R13 ;  /* 0x0000200d160075a7 */ /* 0x000e24000800017f */
[----:B01----:R-:W-:Y:S05]  /*ab40*/  @!P0 BRA `(.L_x_298) ;  /* 0x0000000c00788947 */ /* 0x003fea0003800000 */
.L_x_317:
[----:B0-----:R-:W-:Y:S01]  /*ab50*/  PRMT R13, R12, 0x9910, RZ ;  /* 0x000099100c0d7816 */ /* 0x001fe200000000ff */
[----:B------:R0:W-:Y:S03]  /*ab60*/  @!P1 SYNCS.ARRIVE.TRANS64 RZ, [R22+URZ], R14 ;  /* 0x0000000e16ff99a7 */ /* 0x0001e6000800003f */
[----:B------:R-:W-:-:S13]  /*ab70*/  ISETP.NE.AND P0, PT, R13, 0x2, PT ;  /* 0x000000020d00780c */ /* 0x000fda0003f05270 */
[----:B0-----:R-:W-:Y:S05]  /*ab80*/  @P0 BRA `(.L_x_299) ;  /* 0x0000000000040947 */ /* 0x001fea0003800000 */
[----:B------:R-:W-:Y:S01]  /*ab90*/  BPT.TRAP 0x1 ;  /* 0x000000040000795c */ /* 0x000fe20000300000 */
.L_x_299:
[----:B------:R-:W-:Y:S01]  /*aba0*/  IMAD R13, R7, 0x2, R10 ;  /* 0x00000002070d7824 */ /* 0x000fe200078e020a */
[----:B------:R-:W-:Y:S01]  /*abb0*/  R2UR UR9, R22 ;  /* 0x00000000160972ca */ /* 0x000fe200000e0000 */
[----:B------:R-:W-:Y:S01]  /*abc0*/  VIADD R4, R4, 0xffffffff ;  /* 0xffffffff04047836 */ /* 0x000fe20000000000 */
[----:B------:R-:W-:Y:S01]  /*abd0*/  UIADD3 UR6, UP0, UR24, 0xf0, URZ ;  /* 0x000000f018067890 */ /* 0x000fe2000ff1e03f */
[----:B------:R-:W-:Y:S01]  /*abe0*/  IMAD.SHL.U32 R13, R13, 0x1000, RZ ;  /* 0x000010000d0d7824 */ /* 0x000fe200078e00ff */
[----:B------:R-:W-:Y:S01]  /*abf0*/  R2UR UR11, R15 ;  /* 0x000000000f0b72ca */ /* 0x000fe200000e0000 */
[----:B------:R-:W-:Y:S01]  /*ac00*/  UIADD3 UR26, UP1, UR24, 0x1f0, URZ ;  /* 0x000001f0181a7890 */ /* 0x000fe2000ff3e03f */
[----:B------:R-:W-:Y:S01]  /*ac10*/  R2UR UR10, R21 ;  /* 0x00000000150a72ca */ /* 0x000fe200000e0000 */
[--C-:B------:R-:W-:Y:S01]  /*ac20*/  IMAD R13, R13, 0x2, R24.reuse ;  /* 0x000000020d0d7824 */ /* 0x100fe200078e0218 */
[----:B------:R-:W-:Y:S01]  /*ac30*/  R2UR UR12, R6 ;  /* 0x00000000060c72ca */ /* 0x000fe200000e0000 */
[----:B------:R-:W-:Y:S01]  /*ac40*/  IMAD R24, R7, 0x8000, R24 ;  /* 0x0000800007187824 */ /* 0x000fe200078e0218 */
[----:B------:R-:W-:Y:S01]  /*ac50*/  R2UR UR19, R20 ;  /* 0x00000000141372ca */ /* 0x000fe200000e0000 */
[----:B------:R-:W-:Y:S01]  /*ac60*/  UIADD3.X UR7, URZ, UR25, URZ, UP0, !UPT ;  /* 0x000000193f077290 */ /* 0x000fe200087fe43f */
[----:B------:R-:W-:Y:S01]  /*ac70*/  R2UR UR5, R13 ;  /* 0x000000000d0572ca */ /* 0x000fe200000e0000 */
[----:B------:R-:W-:Y:S01]  /*ac80*/  VIADD R7, R7, 0x1 ;  /* 0x0000000107077836 */ /* 0x000fe20000000000 */
[----:B------:R-:W-:Y:S01]  /*ac90*/  R2UR UR8, R24 ;  /* 0x00000000180872ca */ /* 0x000fe200000e0000 */
[----:B------:R-:W-:Y:S01]  /*aca0*/  UIADD3.X UR27, URZ, UR25, URZ, UP1, !UPT ;  /* 0x000000193f1b7290 */ /* 0x000fe20008ffe43f */
[----:B------:R-:W-:Y:S01]  /*acb0*/  ISETP.GT.AND P1, PT, R4, 0x1, PT ;  /* 0x000000010400780c */ /* 0x000fe20003f24270 */
[----:B------:R-:W-:Y:S01]  /*acc0*/  UMOV UR20, 0x30000 ;  /* 0x0003000000147882 */ /* 0x000fe20000000000 */
[----:B------:R-:W-:Y:S01]  /*acd0*/  UMOV UR14, 0x0 ;  /* 0x00000000000e7882 */ /* 0x000fe20000000000 */
[----:B------:R-:W-:Y:S01]  /*ace0*/  UMOV UR15, 0x10000000 ;  /* 0x10000000000f7882 */ /* 0x000fe20000000000 */
[----:B------:R-:W-:Y:S01]  /*acf0*/  ISETP.NE.AND P0, PT, R7, 0x4, PT ;  /* 0x000000040700780c */ /* 0x000fe20003f05270 */
[----:B------:R-:W-:-:S03]  /*ad00*/  VIADD R21, R21, 0x40 ;  /* 0x0000004015157836 */ /* 0x000fc60000000000 */
[----:B------:R-:W-:Y:S01]  /*ad10*/  SEL R14, RZ, 0x1, P0 ;  /* 0x00000001ff0e7807 */ /* 0x000fe20000000000 */
[----:B------:R-:W-:Y:S01]  /*ad20*/  UIADD3 UR5, UR5, 0x100, URZ ;  /* 0x0000010005057890 */ /* 0x000fe2000fffe03f */
[----:B------:R-:W-:Y:S01]  /*ad30*/  SEL R7, R7, RZ, P0 ;  /* 0x000000ff07077207 */ /* 0x000fe20000000000 */
[----:B------:R-:W-:Y:S01]  /*ad40*/  UIADD3 UR16, UR8, 0x10100, URZ ;  /* 0x0001010008107890 */ /* 0x000fe2000fffe03f */
[----:B------:R-:W-:-:S04]  /*ad50*/  LOP3.LUT R5, R5, R14, RZ, 0x3c, !PT ;  /* 0x0000000e05057212 */ /* 0x000fc800078e3cff */
[----:B------:R-:W-:Y:S02]  /*ad60*/  UMOV UR8, UR5 ;  /* 0x0000000500087c82 */ /* 0x000fe40008000000 */
[----:B------:R0:W-:Y:S02]  /*ad70*/  UTMALDG.3D.MULTICAST [UR8], [UR6], UR20, desc[UR14] ;  /* 0x00000e08060073b4 */ /* 0x0001e40008011814 */
[----:B0-----:R-:W-:Y:S01]  /*ad80*/  UMOV UR8, UR16 ;  /* 0x0000001000087c82 */ /* 0x001fe20008000000 */
[----:B------:R-:W-:Y:S02]  /*ad90*/  UMOV UR11, UR19 ;  /* 0x00000013000b7c82 */ /* 0x000fe40008000000 */
[----:B------:R0:W-:Y:S02]  /*ada0*/  UTMALDG.3D [UR8], [UR26], desc[UR14] ;  /* 0x00000e081a0075b4 */ /* 0x0001e40008011000 */
[----:B0-----:R-:W-:Y:S05]  /*adb0*/  @P1 BRA `(.L_x_300) ;  /* 0xfffffffc003c1947 */ /* 0x001fea000383ffff */
.L_x_297:
[----:B------:R-:W-:Y:S05]  /*adc0*/  BSYNC B1 ;  /* 0x0000000000017941 */ /* 0x000fea0003800000 */
.L_x_296:
[----:B------:R-:W-:Y:S01]  /*add0*/  LOP3.LUT P1, RZ, R9, 0xff, RZ, 0xc0, !PT ;  /* 0x000000ff09ff7812 */ /* 0x000fe2000782c0ff */
[----:B------:R-:W-:Y:S01]  /*ade0*/  IMAD.IADD R3, R8, 0x1, R3 ;  /* 0x0000000108037824 */ /* 0x000fe200078e0203 */
[----:B------:R-:W-:Y:S01]  /*adf0*/  IADD3 R16, P2, R16, UR22, RZ ;  /* 0x0000001610107c10 */ /* 0x000fe2000ff5e0ff */
[----:B------:R-:W-:Y:S01]  /*ae00*/  ULDC.64 UR6, c[0x0][0x650] ;  /* 0x0001940000067ab9 */ /* 0x000fe20000000a00 */
[----:B------:R-:W-:Y:S01]  /*ae10*/  BSSY B1, `(.L_x_301) ;  /* 0x000006c000017945 */ /* 0x000fe20003800000 */
[----:B------:R-:W-:Y:S01]  /*ae20*/  IMAD.MOV.U32 R13, RZ, RZ, -0x1 ;  /* 0xffffffffff0d7424 */ /* 0x000fe200078e00ff */
[----:B------:R-:W-:Y:S01]  /*ae30*/  ISETP.GT.U32.AND P0, PT, R3, 0x3, PT ;  /* 0x000000030300780c */ /* 0x000fe20003f04070 */
[----:B------:R-:W-:Y:S01]  /*ae40*/  IMAD.MOV.U32 R7, RZ, RZ, -0x1 ;  /* 0xffffffffff077424 */ /* 0x000fe200078e00ff */
[----:B------:R-:W-:Y:S01]  /*ae50*/  SHF.R.U32.HI R4, RZ, 0x2, R3 ;  /* 0x00000002ff047819 */ /* 0x000fe20000011603 */
[----:B------:R-:W-:Y:S01]  /*ae60*/  IMAD.MOV.U32 R6, RZ, RZ, -0x1 ;  /* 0xffffffffff067424 */ /* 0x000fe200078e00ff */
[----:B------:R-:W-:-:S02]  /*ae70*/  ISETP.LT.U32.AND P0, PT, R8, 0x4, P0 ;  /* 0x000000040800780c */ /* 0x000fc40000701070 */
[----:B------:R-:W-:Y:S01]  /*ae80*/  IADD3.X R17, R17, UR13, RZ, P2, !PT ;  /* 0x0000000d11117c10 */ /* 0x000fe200097fe4ff */
[----:B------:R-:W0:Y:S01]  /*ae90*/  @P1 S2R R10, SR_CgaCtaId ;  /* 0x00000000000a1919 */ /* 0x000e220000008800 */
[----:B------:R-:W-:Y:S02]  /*aea0*/  @P1 MOV R5, 0x400 ;  /* 0x0000040000051802 */ /* 0x000fe40000000f00 */
[----:B------:R-:W-:Y:S02]  /*aeb0*/  ISETP.GE.U32.AND P2, PT, R16, UR6, PT ;  /* 0x0000000610007c0c */ /* 0x000fe4000bf46070 */
[----:B------:R-:W-:Y:S02]  /*aec0*/  LOP3.LUT R4, R4, 0x1, RZ, 0xc0, !PT ;  /* 0x0000000104047812 */ /* 0x000fe400078ec0ff */
[----:B------:R-:W-:Y:S02]  /*aed0*/  LOP3.LUT R3, R3, 0x3, RZ, 0xc0, !PT ;  /* 0x0000000303037812 */ /* 0x000fe400078ec0ff */
[----:B------:R-:W-:-:S02]  /*aee0*/  PRMT R9, RZ, 0x7610, R9 ;  /* 0x00007610ff097816 */ /* 0x000fc40000000009 */
[----:B0-----:R-:W-:-:S04]  /*aef0*/  @P1 LEA R5, R10, R5, 0x18 ;  /* 0x000000050a051211 */ /* 0x001fc800078ec0ff */
[----:B------:R0:W-:Y:S01]  /*af00*/  @P1 SYNCS.ARRIVE.TRANS64.A1T0 RZ, [R5+URZ+0x58], RZ ;  /* 0x000058ff05ff19a7 */ /* 0x0001e2000810003f */
[----:B------:R-:W-:-:S04]  /*af10*/  ISETP.NE.U32.AND P1, PT, R4, 0x1, PT ;  /* 0x000000010400780c */ /* 0x000fc80003f25070 */
[----:B------:R-:W-:Y:S02]  /*af20*/  ISETP.GT.U32.AND P1, PT, R8, 0x3, !P1 ;  /* 0x000000030800780c */ /* 0x000fe40004f24070 */
[----:B0-----:R-:W-:Y:S02]  /*af30*/  SEL R5, RZ, 0x1, !P0 ;  /* 0x00000001ff057807 */ /* 0x001fe40004000000 */
[----:B------:R-:W-:Y:S02]  /*af40*/  ISETP.GE.U32.AND.EX P0, PT, R17, UR7, PT, P2 ;  /* 0x0000000711007c0c */ /* 0x000fe4000bf06120 */
[----:B------:R-:W-:-:S04]  /*af50*/  SEL R4, RZ, 0x1, !P1 ;  /* 0x00000001ff047807 */ /* 0x000fc80004800000 */
[----:B------:R-:W-:Y:S02]  /*af60*/  LOP3.LUT R0, R4, R0, R5, 0x96, !PT ;  /* 0x0000000004007212 */ /* 0x000fe400078e9605 */
[----:B------:R-:W-:-:S05]  /*af70*/  PRMT R4, RZ, 0x7610, R4 ;  /* 0x00007610ff047816 */ /* 0x000fca0000000004 */
[----:B------:R-:W-:Y:S05]  /*af80*/  @P0 BRA `(.L_x_302) ;  /* 0x0000000400500947 */ /* 0x000fea0003800000 */
[----:B------:R-:W0:Y:S01]  /*af90*/  S2R R15, SR_CTAID.X ;  /* 0x00000000000f7919 */ /* 0x000e220000002500 */
[----:B------:R-:W-:Y:S01]  /*afa0*/  ULDC.64 UR6, c[0x0][0x628] ;  /* 0x00018a0000067ab9 */ /* 0x000fe20000000a00 */
[----:B------:R-:W1:Y:S01]  /*afb0*/  LDC R20, c[0x0][0x144] ;  /* 0x00005100ff147b82 */ /* 0x000e620000000800 */
[----:B------:R-:W-:Y:S01]  /*afc0*/  ISETP.NE.U32.AND P0, PT, RZ, UR6, PT ;  /* 0x00000006ff007c0c */ /* 0x000fe2000bf05070 */
[----:B------:R-:W2:Y:S01]  /*afd0*/  S2R R13, SR_CTAID.Y ;  /* 0x00000000000d7919 */ /* 0x000ea20000002600 */
[----:B------:R-:W-:Y:S01]  /*afe0*/  ULDC UR8, c[0x0][0x630] ;  /* 0x00018c0000087ab9 */ /* 0x000fe20000000800 */
[----:B------:R-:W-:Y:S01]  /*aff0*/  ULDC UR9, c[0x0][0x150] ;  /* 0x0000540000097ab9 */ /* 0x000fe20000000800 */
[----:B------:R-:W-:Y:S01]  /*b000*/  ISETP.NE.AND.EX P0, PT, RZ, UR7, PT, P0 ;  /* 0x00000007ff007c0c */ /* 0x000fe2000bf05300 */
[----:B------:R-:W-:Y:S02]  /*b010*/  IMAD.MOV.U32 R4, RZ, RZ, R16 ;  /* 0x000000ffff047224 */ /* 0x000fe400078e0010 */
[----:B------:R-:W-:Y:S01]  /*b020*/  IMAD.MOV.U32 R5, RZ, RZ, R17 ;  /* 0x000000ffff057224 */ /* 0x000fe200078e0011 */
[----:B0-----:R-:W-:-:S09]  /*b030*/  I2FP.F32.U32 R22, R15 ;  /* 0x0000000f00167245 */ /* 0x001fd20000201000 */
[----:B------:R-:W-:Y:S05]  /*b040*/  @!P0 BRA `(.L_x_303) ;  /* 0x0000000000288947 */ /* 0x000fea0003800000 */
[----:B------:R-:W-:Y:S02]  /*b050*/  ULDC UR5, c[0x0][0x634] ;  /* 0x00018d0000057ab9 */ /* 0x000fe40000000800 */
[----:B------:R-:W-:-:S05]  /*b060*/  IADD3 R5, P0, R16, UR5, RZ ;  /* 0x0000000510057c10 */ /* 0x000fca000ff1e0ff */
[----:B------:R-:W-:-:S04]  /*b070*/  IMAD.X R21, RZ, RZ, R17, P0 ;  /* 0x000000ffff157224 */ /* 0x000fc800000e0611 */
[----:B------:R-:W-:-:S04]  /*b080*/  IMAD.WIDE.U32 R6, R21, UR6, RZ ;  /* 0x0000000615067c25 */ /* 0x000fc8000f8e00ff */
[----:B------:R-:W-:-:S04]  /*b090*/  IMAD.WIDE.U32 R6, P0, R5, UR7, R6 ;  /* 0x0000000705067c25 */ /* 0x000fc8000f800006 */
[----:B------:R-:W-:-:S04]  /*b0a0*/  IMAD.WIDE.U32 R4, R5, UR6, RZ ;  /* 0x0000000605047c25 */ /* 0x000fc8000f8e00ff */
[----:B------:R-:W-:Y:S01]  /*b0b0*/  IMAD.MOV.U32 R4, RZ, RZ, R7 ;  /* 0x000000ffff047224 */ /* 0x000fe200078e0007 */
[----:B------:R-:W-:Y:S01]  /*b0c0*/  IADD3 RZ, P1, R5, R6, RZ ;  /* 0x0000000605ff7210 */ /* 0x000fe20007f3e0ff */
[----:B------:R-:W-:-:S04]  /*b0d0*/  IMAD.X R5, RZ, RZ, RZ, P0 ;  /* 0x000000ffff057224 */ /* 0x000fc800000e06ff */
[----:B------:R-:W-:-:S08]  /*b0e0*/  IMAD.WIDE.U32.X R4, R21, UR7, R4, P1 ;  /* 0x0000000715047c25 */ /* 0x000fd000088e0404 */
.L_x_303:
[----:B------:R-:W-:Y:S01]  /*b0f0*/  FMUL R22, R22, UR9 ;  /* 0x0000000916167c20 */ /* 0x000fe20008400000 */
[--C-:B------:R-:W-:Y:S01]  /*b100*/  SHF.R.U64 R14, R4, UR8, R5.reuse ;  /* 0x00000008040e7c19 */ /* 0x100fe20008001205 */
[----:B------:R-:W-:Y:S01]  /*b110*/  ULDC.64 UR6, c[0x0][0x620] ;  /* 0x0001880000067ab9 */ /* 0x000fe20000000a00 */
[----:B------:R-:W-:Y:S01]  /*b120*/  SHF.R.U32.HI R4, RZ, UR8, R5 ;  /* 0x00000008ff047c19 */ /* 0x000fe20008011605 */
[----:B------:R-:W-:Y:S01]  /*b130*/  ULDC.64 UR8, c[0x0][0x640] ;  /* 0x0001900000087ab9 */ /* 0x000fe20000000a00 */
[----:B------:R-:W-:Y:S01]  /*b140*/  IADD3 R5, P0, RZ, -R14, RZ ;  /* 0x8000000eff057210 */ /* 0x000fe20007f1e0ff */
[----:B------:R-:W0:Y:S01]  /*b150*/  F2I.U32.TRUNC.NTZ R22, R22 ;  /* 0x0000001600167305 */ /* 0x000e22000020f000 */
[----:B------:R-:W-:-:S03]  /*b160*/  ULDC UR5, c[0x0][0x618] ;  /* 0x0001860000057ab9 */ /* 0x000fc60000000800 */
[----:B------:R-:W-:Y:S01]  /*b170*/  IMAD.X R4, RZ, RZ, ~R4, P0 ;  /* 0x000000ffff047224 */ /* 0x000fe200000e0e04 */
[----:B------:R-:W-:-:S03]  /*b180*/  ISETP.NE.U32.AND P0, PT, RZ, UR8, PT ;  /* 0x00000008ff007c0c */ /* 0x000fc6000bf05070 */
[----:B------:R-:W-:Y:S01]  /*b190*/  IMAD R4, R4, UR6, RZ ;  /* 0x0000000604047c24 */ /* 0x000fe2000f8e02ff */
[----:B------:R-:W-:-:S03]  /*b1a0*/  ISETP.NE.AND.EX P0, PT, RZ, UR9, PT, P0 ;  /* 0x00000009ff007c0c */ /* 0x000fc6000bf05300 */
[C---:B------:R-:W-:Y:S02]  /*b1b0*/  IMAD R7, R5.reuse, UR7, R4 ;  /* 0x0000000705077c24 */ /* 0x040fe4000f8e0204 */
[----:B------:R-:W-:Y:S01]  /*b1c0*/  IMAD.WIDE.U32 R4, R5, UR6, R16 ;  /* 0x0000000605047c25 */ /* 0x000fe2000f8e0010 */
[----:B------:R-:W-:-:S03]  /*b1d0*/  ULDC UR6, c[0x0][0x154] ;  /* 0x0000550000067ab9 */ /* 0x000fc60000000800 */
[----:B0-----:R-:W-:Y:S02]  /*b1e0*/  IMAD.MOV R6, RZ, RZ, -R22 ;  /* 0x000000ffff067224 */ /* 0x001fe400078e0a16 */
[----:B------:R-:W-:Y:S02]  /*b1f0*/  IMAD.IADD R5, R5, 0x1, R7 ;  /* 0x0000000105057824 */ /* 0x000fe400078e0207 */
[----:B-1----:R-:W-:Y:S01]  /*b200*/  IMAD R15, R20, R6, R15 ;  /* 0x00000006140f7224 */ /* 0x002fe200078e020f */
[----:B--2---:R-:W-:Y:S01]  /*b210*/  I2FP.F32.U32 R6, R13 ;  /* 0x0000000d00067245 */ /* 0x004fe20000201000 */
[----:B------:R-:W0:Y:S01]  /*b220*/  LDC R20, c[0x0][0x148] ;  /* 0x00005200ff147b82 */ /* 0x000e220000000800 */
[--C-:B------:R-:W-:Y:S02]  /*b230*/  SHF.R.U64 R21, R4, UR5, R5.reuse ;  /* 0x0000000504157c19 */ /* 0x100fe40008001205 */
[----:B------:R-:W-:Y:S01]  /*b240*/  SHF.R.U32.HI R4, RZ, UR5, R5 ;  /* 0x00000005ff047c19 */ /* 0x000fe20008011605 */
[----:B------:R-:W-:Y:S01]  /*b250*/  FMUL R6, R6, UR6 ;  /* 0x0000000606067c20 */ /* 0x000fe20008400000 */
[----:B------:R-:W-:-:S02]  /*b260*/  ULDC UR5, c[0x0][0x608] ;  /* 0x0001820000057ab9 */ /* 0x000fc40000000800 */
[--C-:B------:R-:W-:Y:S01]  /*b270*/  SHF.R.U64 R23, R21, UR5, R4.reuse ;  /* 0x0000000515177c19 */ /* 0x100fe20008001204 */
[----:B------:R1:W2:Y:S01]  /*b280*/  F2I.U32.TRUNC.NTZ R24, R6 ;  /* 0x0000000600187305 */ /* 0x0002a2000020f000 */
[----:B------:R-:W-:Y:S01]  /*b290*/  SHF.R.U32.HI R4, RZ, UR5, R4 ;  /* 0x00000005ff047c19 */ /* 0x000fe20008011604 */
[----:B------:R-:W-:-:S03]  /*b2a0*/  ULDC UR5, c[0x0][0x658] ;  /* 0x0001960000057ab9 */ /* 0x000fc60000000800 */
[--C-:B------:R-:W-:Y:S02]  /*b2b0*/  SHF.R.U64 R22, R23, UR5, R4.reuse ;  /* 0x0000000517167c19 */ /* 0x100fe40008001204 */
[----:B------:R-:W-:-:S03]  /*b2c0*/  SHF.R.U32.HI R25, RZ, UR5, R4 ;  /* 0x00000005ff197c19 */ /* 0x000fc60008011604 */
[----:B------:R-:W-:Y:S02]  /*b2d0*/  IMAD.MOV.U32 R4, RZ, RZ, R22 ;  /* 0x000000ffff047224 */ /* 0x000fe400078e0016 */
[----:B------:R-:W-:Y:S01]  /*b2e0*/  IMAD.MOV.U32 R5, RZ, RZ, R25 ;  /* 0x000000ffff057224 */ /* 0x000fe200078e0019 */
[----:B-1----:R-:W-:Y:S06]  /*b2f0*/  @!P0 BRA `(.L_x_304) ;  /* 0x0000000000288947 */ /* 0x002fec0003800000 */
        /* <DEDUP_REMOVED lines=10> */
.L_x_304:
[----:B------:R-:W-:Y:S01]  /*b3a0*/  ISETP.NE.AND P0, PT, R2, 0x1, PT ;  /* 0x000000010200780c */ /* 0x000fe20003f05270 */
[----:B------:R-:W-:Y:S01]  /*b3b0*/  ULDC UR5, c[0x0][0x648] ;  /* 0x0001920000057ab9 */ /* 0x000fe20000000800 */
[----:B------:R-:W-:Y:S01]  /*b3c0*/  LOP3.LUT R23, R23, UR17, RZ, 0xc0, !PT ;  /* 0x0000001117177c12 */ /* 0x000fe2000f8ec0ff */
[----:B--2---:R-:W-:Y:S01]  /*b3d0*/  IMAD.MOV R24, RZ, RZ, -R24 ;  /* 0x000000ffff187224 */ /* 0x004fe200078e0a18 */
[----:B------:R-:W-:Y:S01]  /*b3e0*/  SHF.R.U64 R4, R4, UR5, R5 ;  /* 0x0000000504047c19 */ /* 0x000fe20008001205 */
[----:B------:R-:W-:Y:S01]  /*b3f0*/  ULDC UR5, c[0x0][0x638] ;  /* 0x00018e0000057ab9 */ /* 0x000fe20000000800 */
[----:B------:R-:W-:Y:S01]  /*b400*/  LOP3.LUT R21, R21, UR4, RZ, 0xc0, !PT ;  /* 0x0000000415157c12 */ /* 0x000fe2000f8ec0ff */
[----:B------:R-:W-:Y:S01]  /*b410*/  ULDC UR6, c[0x0][0x610] ;  /* 0x0001840000067ab9 */ /* 0x000fe20000000800 */
[----:B------:R-:W-:Y:S02]  /*b420*/  IMAD.MOV.U32 R6, RZ, RZ, R14 ;  /* 0x000000ffff067224 */ /* 0x000fe400078e000e */
[----:B------:R-:W-:-:S02]  /*b430*/  IMAD.MOV R5, RZ, RZ, -R4 ;  /* 0x000000ffff057224 */ /* 0x000fc400078e0a04 */
[----:B------:R-:W-:Y:S02]  /*b440*/  IMAD R4, R4, UR18, R23 ;  /* 0x0000001204047c24 */ /* 0x000fe4000f8e0217 */
[----:B0-----:R-:W-:Y:S02]  /*b450*/  @P0 IMAD R15, R20, R24, R13 ;  /* 0x00000018140f0224 */ /* 0x001fe400078e020d */
[----:B------:R-:W-:Y:S01]  /*b460*/  IMAD R22, R5, UR5, R22 ;  /* 0x0000000505167c24 */ /* 0x000fe2000f8e0216 */
[----:B------:R-:W-:Y:S01]  /*b470*/  ULDC UR5, c[0x0][0x600] ;  /* 0x0001800000057ab9 */ /* 0x000fe20000000800 */
[----:B------:R-:W-:Y:S02]  /*b480*/  IMAD R15, R4, UR6, R15 ;  /* 0x00000006040f7c24 */ /* 0x000fe4000f8e020f */
[----:B------:R-:W-:Y:S02]  /*b490*/  IMAD R22, R22, UR5, R21 ;  /* 0x0000000516167c24 */ /* 0x000fe4000f8e0215 */
[----:B------:R-:W-:-:S03]  /*b4a0*/  IMAD.MOV.U32 R4, RZ, RZ, 0x1 ;  /* 0x00000001ff047424 */ /* 0x000fc600078e00ff */
[----:B------:R-:W-:Y:S02]  /*b4b0*/  SEL R7, R22, R15, !P0 ;  /* 0x0000000f16077207 */ /* 0x000fe40004000000 */
[----:B------:R-:W-:-:S07]  /*b4c0*/  SEL R13, R15, R22, !P0 ;  /* 0x000000160f0d7207 */ /* 0x000fce0004000000 */
.L_x_302:
[----:B------:R-:W-:Y:S05]  /*b4d0*/  BSYNC B1 ;  /* 0x0000000000017941 */ /* 0x000fea0003800000 */
.L_x_301:
[----:B------:R-:W-:-:S13]  /*b4e0*/  LOP3.LUT P0, RZ, R4, 0xff, RZ, 0xc0, !PT ;  /* 0x000000ff04ff7812 */ /* 0x000fda000780c0ff */
[----:B------:R-:W-:Y:S05]  /*b4f0*/  @P0 BRA `(.L_x_305) ;  /* 0xfffffff400340947 */ /* 0x000fea000383ffff */
[----:B------:R-:W-:Y:S05]  /*b500*/  BSYNC B0 ;  /* 0x0000000000007941 */ /* 0x000fea0003800000 */
.L_x_294:
[----:B------:R-:W-:-:S03]  /*b510*/  UMOV UR5, 0xffffffff ;  /* 0xffffffff00057882 */ /* 0x000fc60000000000 */
[----:B------:R-:W-:Y:S05]  /*b520*/  BRA.DIV UR5, `(.L_x_306) ;  /* 0x0000000605147947 */ /* 0x000fea000b800000 */
[----:B------:R-:W-:-:S13]  /*b530*/  ELECT P6, URZ, PT ;  /* 0x00000000003f782f */ /* 0x000fda00038c0000 */
.L_x_320:
[----:B------:R-:W-:Y:S04]  /*b540*/  BSSY B0, `(.L_x_307) ;  /* 0x000002b000007945 */ /* 0x000fe80003800000 */
[----:B------:R-:W-:Y:S05]  /*b550*/  @!P6 BRA `(.L_x_308) ;  /* 0x0000000000a4e947 */ /* 0x000fea0003800000 */
[----:B------:R-:W-:-:S04]  /*b560*/  LOP3.LUT R19, R19, 0x2, RZ, 0xfc, !PT ;  /* 0x0000000213137812 */ /* 0x000fc800078efcff */
[----:B------:R-:W-:-:S13]  /*b570*/  ISETP.NE.AND P0, PT, R19, 0x3, PT ;  /* 0x000000031300780c */ /* 0x000fda0003f05270 */
[----:B------:R-:W-:Y:S05]  /*b580*/  @!P0 BRA `(.L_x_309) ;  /* 0x0000000000048947 */ /* 0x000fea0003800000 */
[----:B------:R-:W-:Y:S01]  /*b590*/  BPT.TRAP 0x1 ;  /* 0x000000040000795c */ /* 0x000fe20000300000 */
.L_x_309:
[----:B------:R-:W0:Y:S01]  /*b5a0*/  S2R R5, SR_CgaCtaId ;  /* 0x0000000000057919 */ /* 0x000e220000008800 */
[----:B------:R-:W-:Y:S02]  /*b5b0*/  MOV R2, 0x400 ;  /* 0x0000040000027802 */ /* 0x000fe40000000f00 */
[----:B------:R-:W-:Y:S02]  /*b5c0*/  SHF.L.U32 R4, R0, 0x1f, RZ ;  /* 0x0000001f00047819 */ /* 0x000fe400000006ff */
[----:B0-----:R-:W-:-:S05]  /*b5d0*/  LEA R2, R5, R2, 0x18 ;  /* 0x0000000205027211 */ /* 0x001fca00078ec0ff */
[----:B------:R-:W-:-:S04]  /*b5e0*/  VIADD R2, R2, 0x20 ;  /* 0x0000002002027836 */ /* 0x000fc80000000000 */
[C---:B------:R-:W-:Y:S02]  /*b5f0*/  IMAD R7, R3.reuse, 0x8, R2 ;  /* 0x0000000803077824 */ /* 0x040fe400078e0202 */
[----:B------:R-:W-:Y:S02]  /*b600*/  VIADD R3, R3, 0x1 ;  /* 0x0000000103037836 */ /* 0x000fe40000000000 */
[----:B------:R-:W0:Y:S03]  /*b610*/  SYNCS.PHASECHK.TRANS64.TRYWAIT P0, [R7+URZ], R4 ;  /* 0x00000004070075a7 */ /* 0x000e26000800017f */
[----:B------:R-:W-:-:S04]  /*b620*/  ISETP.NE.AND P1, PT, R3, 0x4, PT ;  /* 0x000000040300780c */ /* 0x000fc80003f25270 */
[----:B------:R-:W-:Y:S02]  /*b630*/  SEL R5, RZ, 0x1, P1 ;  /* 0x00000001ff057807 */ /* 0x000fe40000800000 */
[----:B------:R-:W-:Y:S02]  /*b640*/  SEL R3, R3, RZ, P1 ;  /* 0x000000ff03037207 */ /* 0x000fe40000800000 */
[----:B------:R-:W-:-:S03]  /*b650*/  LOP3.LUT R6, R0, R5, RZ, 0x3c, !PT ;  /* 0x0000000500067212 */ /* 0x000fc600078e3cff */
[----:B------:R-:W-:Y:S01]  /*b660*/  IMAD R8, R3, 0x8, R2 ;  /* 0x0000000803087824 */ /* 0x000fe200078e0202 */
[----:B------:R-:W-:Y:S01]  /*b670*/  SHF.L.U32 R5, R6, 0x1f, RZ ;  /* 0x0000001f06057819 */ /* 0x000fe200000006ff */
[----:B0-----:R-:W-:Y:S06]  /*b680*/  @!P0 BRA `(.L_x_310) ;  /* 0x0000000000dc8947 */ /* 0x001fec0003800000 */
.L_x_321:
[----:B------:R-:W1:Y:S01]  /*b690*/  SYNCS.PHASECHK.TRANS64.TRYWAIT P0, [R8+URZ], R5 ;  /* 0x00000005080075a7 */ /* 0x000e62000800017f */
[----:B------:R-:W-:-:S05]  /*b6a0*/  VIADD R0, R3, 0x1 ;  /* 0x0000000103007836 */ /* 0x000fca0000000000 */
[----:B------:R-:W-:-:S04]  /*b6b0*/  ISETP.NE.AND P1, PT, R0, 0x4, PT ;  /* 0x000000040000780c */ /* 0x000fc80003f25270 */
[----:B------:R-:W-:Y:S02]  /*b6c0*/  SEL R3, RZ, 0x1, P1 ;  /* 0x00000001ff037807 */ /* 0x000fe40000800000 */
[----:B0-----:R-:W-:Y:S02]  /*b6d0*/  SEL R7, R0, RZ, P1 ;  /* 0x000000ff00077207 */ /* 0x001fe40000800000 */
[----:B------:R-:W-:-:S03]  /*b6e0*/  LOP3.LUT R9, R6, R3, RZ, 0x3c, !PT ;  /* 0x0000000306097212 */ /* 0x000fc600078e3cff */
[----:B------:R-:W-:Y:S01]  /*b6f0*/  IMAD R11, R7, 0x8, R2 ;  /* 0x00000008070b7824 */ /* 0x000fe200078e0202 */
[----:B------:R-:W-:Y:S01]  /*b700*/  SHF.L.U32 R6, R9, 0x1f, RZ ;  /* 0x0000001f09067819 */ /* 0x000fe200000006ff */
[----:B-1----:R-:W-:Y:S06]  /*b710*/  @!P0 BRA `(.L_x_311) ;  /* 0x0000000000cc8947 */ /* 0x002fec0003800000 */
.L_x_322:
[----:B------:R-:W1:Y:S01]  /*b720*/  SYNCS.PHASECHK.TRANS64.TRYWAIT P0, [R11+URZ], R6 ;  /* 0x000000060b0075a7 */ /* 0x000e62000800017f */
[----:B------:R-:W-:-:S05]  /*b730*/  VIADD R0, R7, 0x1 ;  /* 0x0000000107007836 */ /* 0x000fca0000000000 */
[----:B------:R-:W-:-:S04]  /*b740*/  ISETP.NE.AND P1, PT, R0, 0x4, PT ;  /* 0x000000040000780c */ /* 0x000fc80003f25270 */
[----:B------:R-:W-:Y:S02]  /*b750*/  SEL R4, RZ, 0x1, P1 ;  /* 0x00000001ff047807 */ /* 0x000fe40000800000 */
[----:B------:R-:W-:Y:S02]  /*b760*/  SEL R3, R0, RZ, P1 ;  /* 0x000000ff00037207 */ /* 0x000fe40000800000 */
[----:B------:R-:W-:Y:S01]  /*b770*/  LOP3.LUT R0, R9, R4, RZ, 0x3c, !PT ;  /* 0x0000000409007212 */ /* 0x000fe200078e3cff */
[----:B-1----:R-:W-:Y:S06]  /*b780*/  @!P0 BRA `(.L_x_312) ;  /* 0x0000000000c48947 */ /* 0x002fec0003800000 */
.L_x_323:
[----:B------:R-:W-:Y:S01]  /*b790*/  IMAD R3, R3, 0x8, R2 ;  /* 0x0000000803037824 */ /* 0x000fe200078e0202 */
[----:B------:R-:W-:-:S07]  /*b7a0*/  SHF.L.U32 R0, R0, 0x1f, RZ ;  /* 0x0000001f00007819 */ /* 0x000fce00000006ff */
.L_x_313:
[----:B--2---:R2:W3:Y:S02]  /*b7b0*/  SYNCS.PHASECHK.TRANS64.TRYWAIT P0, [R3+URZ], R0 ;  /* 0x00000000030075a7 */ /* 0x0044e4000800017f */
[----:B---3--:R-:W-:Y:S05]  /*b7c0*/  @!P0 NANOSLEEP.SYNCS 0x989680 ;  /* 0x009896800000895d */ /* 0x008fea0003900000 */
[----:B------:R-:W3:Y:S02]  /*b7d0*/  @!P0 SYNCS.PHASECHK.TRANS64 P0, [R3+URZ], R0 ;  /* 0x00000000030085a7 */ /* 0x000ee4000800007f */
[----:B---3--:R-:W-:Y:S05]  /*b7e0*/  @!P0 BRA `(.L_x_313) ;  /* 0xfffffffc00f08947 */ /* 0x008fea000383ffff */
.L_x_308:
[----:B------:R-:W-:Y:S05]  /*b7f0*/  BSYNC B0 ;  /* 0x0000000000007941 */ /* 0x000fea0003800000 */
.L_x_307:
[----:B------:R-:W-:Y:S05]  /*b800*/  EXIT ;  /* 0x000000000000794d */ /* 0x000fea0003800000 */
.L_x_21:
[----:B---3--:R3:W4:Y:S02]  /*b810*/  SYNCS.PHASECHK.TRANS64.TRYWAIT P1, [R3+URZ], R0 ;  /* 0x00000000030075a7 */ /* 0x008724000802017f */
[----:B----4-:R-:W-:Y:S05]  /*b820*/  @!P1 NANOSLEEP.SYNCS 0x989680 ;  /* 0x009896800000995d */ /* 0x010fea0003900000 */
[----:B------:R-:W4:Y:S02]  /*b830*/  @!P1 SYNCS.PHASECHK.TRANS64 P1, [R3+URZ], R0 ;  /* 0x00000000030095a7 */ /* 0x000f24000802007f */
[----:B----4-:R-:W-:Y:S05]  /*b840*/  @!P1 BRA `(.L_x_21) ;  /* 0xfffffffc00f09947 */ /* 0x010fea000383ffff */
[----:B------:R-:W-:Y:S05]  /*b850*/  BRA `(.L_x_20) ;  /* 0xffffff5c00147947 */ /* 0x000fea000383ffff */
.L_x_26:
[----:B-1----:R1:W2:Y:S02]  /*b860*/  SYNCS.PHASECHK.TRANS64.TRYWAIT P1, [R5+URZ], R4 ;  /* 0x00000004050075a7 */ /* 0x0022a4000802017f */
[----:B--2---:R-:W-:Y:S05]  /*b870*/  @!P1 NANOSLEEP.SYNCS 0x989680 ;  /* 0x009896800000995d */ /* 0x004fea0003900000 */
[----:B------:R-:W2:Y:S02]  /*b880*/  @!P1 SYNCS.PHASECHK.TRANS64 P1, [R5+URZ], R4 ;  /* 0x00000004050095a7 */ /* 0x000ea4000802007f */
[----:B--2---:R-:W-:Y:S05]  /*b890*/  @!P1 BRA `(.L_x_26) ;  /* 0xfffffffc00f09947 */ /* 0x004fea000383ffff */
[----:B------:R-:W-:Y:S05]  /*b8a0*/  BRA `(.L_x_25) ;  /* 0xffffff6000107947 */ /* 0x000fea000383ffff */
.L_x_295:
[----:B------:R-:W-:Y:S01]  /*b8b0*/  BSSY B1, `(.L_x_314) ;  /* 0x0000006000017945 */ /* 0x000fe20003800000 */
[----:B------:R-:W-:-:S07]  /*b8c0*/  IMAD.MOV.U32 R15, RZ, RZ, -0x1 ;  /* 0xffffffffff0f7424 */ /* 0x000fce00078e00ff */
[----:B------:R-:W-:Y:S05]  /*b8d0*/  WARPSYNC.COLLECTIVE R15, `(.L_x_315) ;  /* 0x000000000f0c7348 */ /* 0x000fea0003c00000 */
[----:B------:R-:W-:Y:S02]  /*b8e0*/  ELECT P6, UR62, PT ;  /* 0x00000000003e782f */ /* 0x000fe400038c0000 */
[----:B------:R-:W-:Y:S01]  /*b8f0*/  MOV R14, UR62 ;  /* 0x0000003e000e7c02 */ /* 0x000fe20008000f00 */
[----:B------:R-:W-:Y:S10]  /*b900*/  ENDCOLLECTIVE ;  /* 0x000000000000791b */ /* 0x000ff40003800000 */
.L_x_315:
[----:B------:R-:W-:Y:S05]  /*b910*/  BSYNC B1 ;  /* 0x0000000000017941 */ /* 0x000fea0003800000 */
.L_x_314:
[----:B------:R-:W-:Y:S05]  /*b920*/  BRA `(.L_x_316) ;  /* 0xfffffff000347947 */ /* 0x000fea000383ffff */
.L_x_298:
[----:B0-----:R0:W1:Y:S02]  /*b930*/  SYNCS.PHASECHK.TRANS64.TRYWAIT P0, [R22+URZ+0x20], R13 ;  /* 0x0000200d160075a7 */ /* 0x001064000800017f */
[----:B-1----:R-:W-:Y:S05]  /*b940*/  @!P0 NANOSLEEP.SYNCS 0x989680 ;  /* 0x009896800000895d */ /* 0x002fea0003900000 */
[----:B------:R-:W1:Y:S02]  /*b950*/  @!P0 SYNCS.PHASECHK.TRANS64 P0, [R22+URZ+0x20], R13 ;  /* 0x0000200d160085a7 */ /* 0x000e64000800007f */
[----:B-1----:R-:W-:Y:S05]  /*b960*/  @!P0 BRA `(.L_x_298) ;  /* 0xfffffffc00f08947 */ /* 0x002fea000383ffff */
[----:B------:R-:W-:Y:S05]  /*b970*/  BRA `(.L_x_317) ;  /* 0xfffffff000747947 */ /* 0x000fea000383ffff */
.L_x_306:
[----:B------:R-:W-:Y:S01]  /*b980*/  BSSY B0, `(.L_x_318) ;  /* 0x0000006000007945 */ /* 0x000fe20003800000 */
[----:B------:R-:W-:-:S07]  /*b990*/  IMAD.MOV.U32 R15, RZ, RZ, -0x1 ;  /* 0xffffffffff0f7424 */ /* 0x000fce00078e00ff */
[----:B------:R-:W-:Y:S05]  /*b9a0*/  WARPSYNC.COLLECTIVE R15, `(.L_x_319) ;  /* 0x000000000f0c7348 */ /* 0x000fea0003c00000 */
[----:B------:R-:W-:Y:S02]  /*b9b0*/  ELECT P6, UR62, PT ;  /* 0x00000000003e782f */ /* 0x000fe400038c0000 */
[----:B------:R-:W-:Y:S01]  /*b9c0*/  MOV R14, UR62 ;  /* 0x0000003e000e7c02 */ /* 0x000fe20008000f00 */
[----:B------:R-:W-:Y:S10]  /*b9d0*/  ENDCOLLECTIVE ;  /* 0x000000000000791b */ /* 0x000ff40003800000 */
.L_x_319:
[----:B------:R-:W-:Y:S05]  /*b9e0*/  BSYNC B0 ;  /* 0x0000000000007941 */ /* 0x000fea0003800000 */
.L_x_318:
[----:B------:R-:W-:Y:S05]  /*b9f0*/  BRA `(.L_x_320) ;  /* 0xfffffff800d07947 */ /* 0x000fea000383ffff */
.L_x_310:
[----:B0-----:R0:W1:Y:S02]  /*ba00*/  SYNCS.PHASECHK.TRANS64.TRYWAIT P0, [R7+URZ], R4 ;  /* 0x00000004070075a7 */ /* 0x001064000800017f */
[----:B-1----:R-:W-:Y:S05]  /*ba10*/  @!P0 NANOSLEEP.SYNCS 0x989680 ;  /* 0x009896800000895d */ /* 0x002fea0003900000 */
[----:B------:R-:W1:Y:S02]  /*ba20*/  @!P0 SYNCS.PHASECHK.TRANS64 P0, [R7+URZ], R4 ;  /* 0x00000004070085a7 */ /* 0x000e64000800007f */
[----:B-1----:R-:W-:Y:S05]  /*ba30*/  @!P0 BRA `(.L_x_310) ;  /* 0xfffffffc00f08947 */ /* 0x002fea000383ffff */
[----:B------:R-:W-:Y:S05]  /*ba40*/  BRA `(.L_x_321) ;  /* 0xfffffffc00107947 */ /* 0x000fea000383ffff */
.L_x_311:
[----:B0-----:R0:W1:Y:S02]  /*ba50*/  SYNCS.PHASECHK.TRANS64.TRYWAIT P0, [R8+URZ], R5 ;  /* 0x00000005080075a7 */ /* 0x001064000800017f */
[----:B-1----:R-:W-:Y:S05]  /*ba60*/  @!P0 NANOSLEEP.SYNCS 0x989680 ;  /* 0x009896800000895d */ /* 0x002fea0003900000 */
[----:B------:R-:W1:Y:S02]  /*ba70*/  @!P0 SYNCS.PHASECHK.TRANS64 P0, [R8+URZ], R5 ;  /* 0x00000005080085a7 */ /* 0x000e64000800007f */
[----:B-1----:R-:W-:Y:S05]  /*ba80*/  @!P0 BRA `(.L_x_311) ;  /* 0xfffffffc00f08947 */ /* 0x002fea000383ffff */
[----:B------:R-:W-:Y:S05]  /*ba90*/  BRA `(.L_x_322) ;  /* 0xfffffffc00207947 */ /* 0x000fea000383ffff */
.L_x_312:
[----:B-1----:R1:W2:Y:S02]  /*baa0*/  SYNCS.PHASECHK.TRANS64.TRYWAIT P0, [R11+URZ], R6 ;  /* 0x000000060b0075a7 */ /* 0x0022a4000800017f */
[----:B--2---:R-:W-:Y:S05]  /*bab0*/  @!P0 NANOSLEEP.SYNCS 0x989680 ;  /* 0x009896800000895d */ /* 0x004fea0003900000 */
[----:B------:R-:W2:Y:S02]  /*bac0*/  @!P0 SYNCS.PHASECHK.TRANS64 P0, [R11+URZ], R6 ;  /* 0x000000060b0085a7 */ /* 0x000ea4000800007f */
[----:B--2---:R-:W-:Y:S05]  /*bad0*/  @!P0 BRA `(.L_x_312) ;  /* 0xfffffffc00f08947 */ /* 0x004fea000383ffff */
[----:B------:R-:W-:Y:S05]  /*bae0*/  BRA `(.L_x_323) ;  /* 0xfffffffc00287947 */ /* 0x000fea000383ffff */
.L_x_324:
[----:B------:R-:W-:-:S00]  /*baf0*/  BRA `(.L_x_324) ;  /* 0xfffffffc00fc7947 */ /* 0x000fc0000383ffff */
[----:B------:R-:W-:-:S00]  /*bb00*/  NOP ;  /* 0x0000000000007918 */ /* 0x000fc00000000000 */
[----:B------:R-:W-:-:S00]  /*bb10*/  NOP ;  /* 0x0000000000007918 */ /* 0x000fc00000000000 */
[----:B------:R-:W-:-:S00]  /*bb20*/  NOP ;  /* 0x0000000000007918 */ /* 0x000fc00000000000 */
[----:B------:R-:W-:-:S00]  /*bb30*/  NOP ;  /* 0x0000000000007918 */ /* 0x000fc00000000000 */
[----:B------:R-:W-:-:S00]  /*bb40*/  NOP ;  /* 0x0000000000007918 */ /* 0x000fc00000000000 */
[----:B------:R-:W-:-:S00]  /*bb50*/  NOP ;  /* 0x0000000000007918 */ /* 0x000fc00000000000 */
[----:B------:R-:W-:-:S00]  /*bb60*/  NOP ;  /* 0x0000000000007918 */ /* 0x000fc00000000000 */
[----:B------:R-:W-:-:S00]  /*bb70*/  NOP ;  /* 0x0000000000007918 */ /* 0x000fc00000000000 */
.L_x_325:


//--------------------- .nv.global.init           --------------------------
	.section	.nv.global.init,"aw",@progbits
.nv.global.init:
	.type		$str$22,@object
	.size		$str$22,($str$23 - $str$22)
$str$22:
        /*0000*/ 	.byte	0x6b, 0x5f, 0x74, 0x69, 0x6c, 0x65, 0x5f, 0x63, 0x6f, 0x75, 0x6e, 0x74, 0x20, 0x3e, 0x3d, 0x20
        /*0010*/ 	.byte	0x31, 0x00
	.type		$str$23,@object
	.size		$str$23,(__unnamed_1 - $str$23)
$str$23:
        /*0012*/ 	.byte	0x2f, 0x74, 0x6d, 0x70, 0x2f, 0x63, 0x75, 0x74, 0x6c, 0x61, 0x73, 0x73, 0x5f, 0x73, 0x77, 0x65
        /*0022*/ 	.byte	0x65, 0x70, 0x5f, 0x73, 0x72, 0x63, 0x2f, 0x69, 0x6e, 0x63, 0x6c, 0x75, 0x64, 0x65, 0x2f, 0x63
        /*0032*/ 	.byte	0x75, 0x74, 0x6c, 0x61, 0x73, 0x73, 0x2f, 0x67, 0x65, 0x6d, 0x6d, 0x2f, 0x63, 0x6f, 0x6c, 0x6c
        /*0042*/ 	.byte	0x65, 0x63, 0x74, 0x69, 0x76, 0x65, 0x2f, 0x73, 0x6d, 0x39, 0x30, 0x5f, 0x6d, 0x6d, 0x61, 0x5f
        /*0052*/ 	.byte	0x74, 0x6d, 0x61, 0x5f, 0x67, 0x6d, 0x6d, 0x61, 0x5f, 0x73, 0x73, 0x5f, 0x77, 0x61, 0x72, 0x70
        /*0062*/ 	.byte	0x73, 0x70, 0x65, 0x63, 0x69, 0x61, 0x6c, 0x69, 0x7a, 0x65, 0x64, 0x2e, 0x68, 0x70, 0x70, 0x00
	.type		__unnamed_1,@object
	.size		__unnamed_1,(.L_0 - __unnamed_1)
__unnamed_1:
        /*0072*/ 	.byte	0x76, 0x6f, 0x69, 0x64, 0x20, 0x63, 0x75, 0x74, 0x6c, 0x61, 0x73, 0x73, 0x3a, 0x3a, 0x67, 0x65
        /* <DEDUP_REMOVED lines=180> */
        /*0bc2*/ 	.byte	0x74, 0x69, 0x74, 0x79, 0x5d, 0x00
.L_0:


//--------------------- .nv.shared._ZN7cutlass13device_kernelINS_4gemm6kernel13GemmUniversalIN4cute5tupleIJiiiiEEENS1_10collective13CollectiveMmaINS1_34MainloopSm90TmaGmmaWarpSpecializedILi4ENS5_IJNS4_1CILi1EEENSA_ILi2EEESB_EEENS1_35KernelTmaWarpSpecializedCooperativeEEENS5_IJNSA_ILi128EEENSA_ILi256EEENSA_ILi64EEEEEENS_6half_tENS5_IJlSB_lEEESK_SL_NS4_8TiledMMAINS4_8MMA_AtomIJNS4_4SM904GMMA26MMA_64x256x16_F32F16F16_SSILNSP_5MajorE0ELSR_0ELNSP_7ScaleInE1ELSS_1EEEEEENS4_6LayoutINS5_IJSC_SB_SB_EEENS5_IJSB_NSA_ILi0EEESX_EEEEENS5_IJNS4_10UnderscoreES10_S10_EEEEENS4_23SM90_TMA_LOAD_MULTICASTENS4_14ComposedLayoutINS4_7SwizzleILi3ELi4ELi3EEENS4_18smem_ptr_flag_bitsILi16EEENSV_INS5_IJNSA_ILi8EEESI_EEENS5_IJSI_SB_EEEEEEEvNS4_8identityENS4_13SM90_TMA_LOADES1D_vS1E_EENS_8epilogue10collective6detail29Sm90TmaWarpSpecializedAdapterINS1I_15DefaultEpilogueISK_SL_SL_NS1H_6thread17LinearCombinationISK_Li1EffLNS1M_9ScaleType4KindE0ELNS_15FloatRoundStyleE2ESK_EENS1_15EpilogueDefaultEEEEEvvEEEEvNT_6ParamsE --------------------------
	.section	.nv.shared._ZN7cutlass13device_kernelINS_4gemm6kernel13GemmUniversalIN4cute5tupleIJiiiiEEENS1_10collective13CollectiveMmaINS1_34MainloopSm90TmaGmmaWarpSpecializedILi4ENS5_IJNS4_1CILi1EEENSA_ILi2EEESB_EEENS1_35KernelTmaWarpSpecializedCooperativeEEENS5_IJNSA_ILi128EEENSA_ILi256EEENSA_ILi64EEEEEENS_6half_tENS5_IJlSB_lEEESK_SL_NS4_8TiledMMAINS4_8MMA_AtomIJNS4_4SM904GMMA26MMA_64x256x16_F32F16F16_SSILNSP_5MajorE0ELSR_0ELNSP_7ScaleInE1ELSS_1EEEEEENS4_6LayoutINS5_IJSC_SB_SB_EEENS5_IJSB_NSA_ILi0EEESX_EEEEENS5_IJNS4_10UnderscoreES10_S10_EEEEENS4_23SM90_TMA_LOAD_MULTICASTENS4_14ComposedLayoutINS4_7SwizzleILi3ELi4ELi3EEENS4_18smem_ptr_flag_bitsILi16EEENSV_INS5_IJNSA_ILi8EEESI_EEENS5_IJSI_SB_EEEEEEEvNS4_8identityENS4_13SM90_TMA_LOADES1D_vS1E_EENS_8epilogue10collective6detail29Sm90TmaWarpSpecializedAdapterINS1I_15DefaultEpilogueISK_SL_SL_NS1H_6thread17LinearCombinationISK_Li1EffLNS1M_9ScaleType4KindE0ELNS_15FloatRoundStyleE2ESK_EENS1_15EpilogueDefaultEEEEEvvEEEEvNT_6ParamsE,"aw",@nobits
	.sectionflags	@""
	.align	16
	.zero		1024


//--------------------- .nv.shared.reserved.0     --------------------------
	.section	.nv.shared.reserved.0,"aw",@nobits
	.weak		__nv_reservedSMEM_offset_0_alias
	.size		__nv_reservedSMEM_offset_0_alias, 0, 0
	.other		__nv_reservedSMEM_offset_0_alias,@"STO_CUDA_RESERVED_SHARED STV_DEFAULT"
__nv_reservedSMEM_offset_0_alias:
	.zero		0


//--------------------- .nv.global                --------------------------
	.section	.nv.global,"aw",@nobits
.nv.global:
	.type		_ZN40_INTERNAL_88e59d6d_4_k_cu_2ed398a3_260864cute1_E,@object
	.size		_ZN40_INTERNAL_88e59d6d_4_k_cu_2ed398a3_260864cute1_E,(_ZN40_INTERNAL_88e59d6d_4_k_cu_2ed398a3_260864cuda3std3__45__cpo6cbeginE - _ZN40_INTERNAL_88e59d6d_4_k_cu_2ed398a3_260864cute1_E)
_ZN40_INTERNAL_88e59d6d_4_k_cu_2ed398a3_260864cute1_E:
	.zero		1
	.type		_ZN40_INTERNAL_88e59d6d_4_k_cu_2ed398a3_260864cuda3std3__45__cpo6cbeginE,@object
	.size		_ZN40_INTERNAL_88e59d6d_4_k_cu_2ed398a3_260864cuda3std3__45__cpo6cbeginE,(_ZN40_INTERNAL_88e59d6d_4_k_cu_2ed398a3_260864cuda3std3__48in_placeE - _ZN40_INTERNAL_88e59d6d_4_k_cu_2ed398a3_260864cuda3std3__45__cpo6cbeginE)
_ZN40_INTERNAL_88e59d6d_4_k_cu_2ed398a3_260864cuda3std3__45__cpo6cbeginE:
	.zero		1
	.type		_ZN40_INTERNAL_88e59d6d_4_k_cu_2ed398a3_260864cuda3std3__48in_placeE,@object
	.size		_ZN40_INTERNAL_88e59d6d_4_k_cu_2ed398a3_260864cuda3std3__48in_placeE,(_ZN40_INTERNAL_88e59d6d_4_k_cu_2ed398a3_260864cuda3std6ranges3__45__cpo9iter_moveE - _ZN40_INTERNAL_88e59d6d_4_k_cu_2ed398a3_260864cuda3std3__48in_placeE)
_ZN40_INTERNAL_88e59d6d_4_k_cu_2ed398a3_260864cuda3std3__48in_placeE:
	.zero		1
	.type		_ZN40_INTERNAL_88e59d6d_4_k_cu_2ed398a3_260864cuda3std6ranges3__45__cpo9iter_moveE,@object
	.size		_ZN40_INTERNAL_88e59d6d_4_k_cu_2ed398a3_260864cuda3std6ranges3__45__cpo9iter_moveE,(_ZN40_INTERNAL_88e59d6d_4_k_cu_2ed398a3_260864cuda3std3__45__cpo5beginE - _ZN40_INTERNAL_88e59d6d_4_k_cu_2ed398a3_260864cuda3std6ranges3__45__cpo9iter_moveE)
_ZN40_INTERNAL_88e59d6d_4_k_cu_2ed398a3_260864cuda3std6ranges3__45__cpo9iter_moveE:
	.zero		1
	.type		_ZN40_INTERNAL_88e59d6d_4_k_cu_2ed398a3_260864cuda3std3__45__cpo5beginE,@object
	.size		_ZN40_INTERNAL_88e59d6d_4_k_cu_2ed398a3_260864cuda3std3__45__cpo5beginE,(_ZN40_INTERNAL_88e59d6d_4_k_cu_2ed398a3_260864cuda3std3__442_GLOBAL__N__88e59d6d_4_k_cu_2ed398a3_260866ignoreE - _ZN40_INTERNAL_88e59d6d_4_k_cu_2ed398a3_260864cuda3std3__45__cpo5beginE)
_ZN40_INTERNAL_88e59d6d_4_k_cu_2ed398a3_260864cuda3std3__45__cpo5beginE:
	.zero		1
	.type		_ZN40_INTERNAL_88e59d6d_4_k_cu_2ed398a3_260864cuda3std3__442_GLOBAL__N__88e59d6d_4_k_cu_2ed398a3_260866ignoreE,@object
	.size		_ZN40_INTERNAL_88e59d6d_4_k_cu_2ed398a3_260864cuda3std3__442_GLOBAL__N__88e59d6d_4_k_cu_2ed398a3_260866ignoreE,(_ZN40_INTERNAL_88e59d6d_4_k_cu_2ed398a3_260864cute7productE - _ZN40_INTERNAL_88e59d6d_4_k_cu_2ed398a3_260864cuda3std3__442_GLOBAL__N__88e59d6d_4_k_cu_2ed398a3_260866ignoreE)
_ZN40_INTERNAL_88e59d6d_4_k_cu_2ed398a3_260864cuda3std3__442_GLOBAL__N__88e59d6d_4_k_cu_2ed398a3_260866ignoreE:
	.zero		1
	.type		_ZN40_INTERNAL_88e59d6d_4_k_cu_2ed398a3_260864cute7productE,@object
	.size		_ZN40_INTERNAL_88e59d6d_4_k_cu_2ed398a3_260864cute7productE,(_ZN40_INTERNAL_88e59d6d_4_k_cu_2ed398a3_260864cuda3std3__45__cpo3endE - _ZN40_INTERNAL_88e59d6d_4_k_cu_2ed398a3_260864cute7productE)
_ZN40_INTERNAL_88e59d6d_4_k_cu_2ed398a3_260864cute7productE:
	.zero		1
	.type		_ZN40_INTERNAL_88e59d6d_4_k_cu_2ed398a3_260864cuda3std3__45__cpo3endE,@object
	.size		_ZN40_INTERNAL_88e59d6d_4_k_cu_2ed398a3_260864cuda3std3__45__cpo3endE,(_ZN40_INTERNAL_88e59d6d_4_k_cu_2ed398a3_260864cuda3std3__419piecewise_constructE - _ZN40_INTERNAL_88e59d6d_4_k_cu_2ed398a3_260864cuda3std3__45__cpo3endE)
_ZN40_INTERNAL_88e59d6d_4_k_cu_2ed398a3_260864cuda3std3__45__cpo3endE:
	.zero		1
	.type		_ZN40_INTERNAL_88e59d6d_4_k_cu_2ed398a3_260864cuda3std3__419piecewise_constructE,@object
	.size		_ZN40_INTERNAL_88e59d6d_4_k_cu_2ed398a3_260864cuda3std3__419piecewise_constructE,(_ZN40_INTERNAL_88e59d6d_4_k_cu_2ed398a3_260864cuda3std3__45__cpo4cendE - _ZN40_INTERNAL_88e59d6d_4_k_cu_2ed398a3_260864cuda3std3__419piecewise_constructE)
_ZN40_INTERNAL_88e59d6d_4_k_cu_2ed398a3_260864cuda3std3__419piecewise_constructE:
	.zero		1
	.type		_ZN40_INTERNAL_88e59d6d_4_k_cu_2ed398a3_260864cuda3std3__45__cpo4cendE,@object
	.size		_ZN40_INTERNAL_88e59d6d_4_k_cu_2ed398a3_260864cuda3std3__45__cpo4cendE,(_ZN40_INTERNAL_88e59d6d_4_k_cu_2ed398a3_260864cuda3std6ranges3__45__cpo4swapE - _ZN40_INTERNAL_88e59d6d_4_k_cu_2ed398a3_260864cuda3std3__45__cpo4cendE)
_ZN40_INTERNAL_88e59d6d_4_k_cu_2ed398a3_260864cuda3std3__45__cpo4cendE:
	.zero		1
	.type		_ZN40_INTERNAL_88e59d6d_4_k_cu_2ed398a3_260864cuda3std6ranges3__45__cpo4swapE,@object
	.size		_ZN40_INTERNAL_88e59d6d_4_k_cu_2ed398a3_260864cuda3std6ranges3__45__cpo4swapE,(.L_8 - _ZN40_INTERNAL_88e59d6d_4_k_cu_2ed398a3_260864cuda3std6ranges3__45__cpo4swapE)
_ZN40_INTERNAL_88e59d6d_4_k_cu_2ed398a3_260864cuda3std6ranges3__45__cpo4swapE:
	.zero		1
.L_8:


//--------------------- .nv.constant0._ZN7cutlass13device_kernelINS_4gemm6kernel13GemmUniversalIN4cute5tupleIJiiiiEEENS1_10collective13CollectiveMmaINS1_34MainloopSm90TmaGmmaWarpSpecializedILi4ENS5_IJNS4_1CILi1EEENSA_ILi2EEESB_EEENS1_35KernelTmaWarpSpecializedCooperativeEEENS5_IJNSA_ILi128EEENSA_ILi256EEENSA_ILi64EEEEEENS_6half_tENS5_IJlSB_lEEESK_SL_NS4_8TiledMMAINS4_8MMA_AtomIJNS4_4SM904GMMA26MMA_64x256x16_F32F16F16_SSILNSP_5MajorE0ELSR_0ELNSP_7ScaleInE1ELSS_1EEEEEENS4_6LayoutINS5_IJSC_SB_SB_EEENS5_IJSB_NSA_ILi0EEESX_EEEEENS5_IJNS4_10UnderscoreES10_S10_EEEEENS4_23SM90_TMA_LOAD_MULTICASTENS4_14ComposedLayoutINS4_7SwizzleILi3ELi4ELi3EEENS4_18smem_ptr_flag_bitsILi16EEENSV_INS5_IJNSA_ILi8EEESI_EEENS5_IJSI_SB_EEEEEEEvNS4_8identityENS4_13SM90_TMA_LOADES1D_vS1E_EENS_8epilogue10collective6detail29Sm90TmaWarpSpecializedAdapterINS1I_15DefaultEpilogueISK_SL_SL_NS1H_6thread17LinearCombinationISK_Li1EffLNS1M_9ScaleType4KindE0ELNS_15FloatRoundStyleE2ESK_EENS1_15EpilogueDefaultEEEEEvvEEEEvNT_6ParamsE --------------------------
	.section	.nv.constant0._ZN7cutlass13device_kernelINS_4gemm6kernel13GemmUniversalIN4cute5tupleIJiiiiEEENS1_10collective13CollectiveMmaINS1_34MainloopSm90TmaGmmaWarpSpecializedILi4ENS5_IJNS4_1CILi1EEENSA_ILi2EEESB_EEENS1_35KernelTmaWarpSpecializedCooperativeEEENS5_IJNSA_ILi128EEENSA_ILi256EEENSA_ILi64EEEEEENS_6half_tENS5_IJlSB_lEEESK_SL_NS4_8TiledMMAINS4_8MMA_AtomIJNS4_4SM904GMMA26MMA_64x256x16_F32F16F16_SSILNSP_5MajorE0ELSR_0ELNSP_7ScaleInE1ELSS_1EEEEEENS4_6LayoutINS5_IJSC_SB_SB_EEENS5_IJSB_NSA_ILi0EEESX_EEEEENS5_IJNS4_10UnderscoreES10_S10_EEEEENS4_23SM90_TMA_LOAD_MULTICASTENS4_14ComposedLayoutINS4_7SwizzleILi3ELi4ELi3EEENS4_18smem_ptr_flag_bitsILi16EEENSV_INS5_IJNSA_ILi8EEESI_EEENS5_IJSI_SB_EEEEEEEvNS4_8identityENS4_13SM90_TMA_LOADES1D_vS1E_EENS_8epilogue10collective6detail29Sm90TmaWarpSpecializedAdapterINS1I_15DefaultEpilogueISK_SL_SL_NS1H_6thread17LinearCombinationISK_Li1EffLNS1M_9ScaleType4KindE0ELNS_15FloatRoundStyleE2ESK_EENS1_15EpilogueDefaultEEEEEvvEEEEvNT_6ParamsE,"a",@progbits
	.sectionflags	@""
	.align	4
.nv.constant0._ZN7cutlass13device_kernelINS_4gemm6kernel13GemmUniversalIN4cute5tupleIJiiiiEEENS1_10collective13CollectiveMmaINS1_34MainloopSm90TmaGmmaWarpSpecializedILi4ENS5_IJNS4_1CILi1EEENSA_ILi2EEESB_EEENS1_35KernelTmaWarpSpecializedCooperativeEEENS5_IJNSA_ILi128EEENSA_ILi256EEENSA_ILi64EEEEEENS_6half_tENS5_IJlSB_lEEESK_SL_NS4_8TiledMMAINS4_8MMA_AtomIJNS4_4SM904GMMA26MMA_64x256x16_F32F16F16_SSILNSP_5MajorE0ELSR_0ELNSP_7ScaleInE1ELSS_1EEEEEENS4_6LayoutINS5_IJSC_SB_SB_EEENS5_IJSB_NSA_ILi0EEESX_EEEEENS5_IJNS4_10UnderscoreES10_S10_EEEEENS4_23SM90_TMA_LOAD_MULTICASTENS4_14ComposedLayoutINS4_7SwizzleILi3ELi4ELi3EEENS4_18smem_ptr_flag_bitsILi16EEENSV_INS5_IJNSA_ILi8EEESI_EEENS5_IJSI_SB_EEEEEEEvNS4_8identityENS4_13SM90_TMA_LOADES1D_vS1E_EENS_8epilogue10collective6detail29Sm90TmaWarpSpecializedAdapterINS1I_15DefaultEpilogueISK_SL_SL_NS1H_6thread17LinearCombinationISK_Li1EffLNS1M_9ScaleType4KindE0ELNS_15FloatRoundStyleE2ESK_EENS1_15EpilogueDefaultEEEEEvvEEEEvNT_6ParamsE:
	.zero		1664


//--------------------- SYMBOLS --------------------------

	.type		.nv.reservedSmem.offset0,@object
	.size		.nv.reservedSmem.offset0,0x4
	.type		__assertfail,@function
